	.target	sm_103a

	.elftype	@"ET_EXEC"


//--------------------- .note.nv.tkinfo           --------------------------
	.section	.note.nv.tkinfo,"",@"SHT_NOTE"
	.sectionflags	@"SHF_NOTE_NV_TKINFO"
	.tkinfo
        /*0018*/ 	.word	0x00000002
        /*0030*/ 	.string	""
        /*0030*/ 	.string	"ptxas"
        /*0030*/ 	.string	"Cuda compilation tools, release 13.0, V13.0.88"
        /*0030*/ 	.string	"Build cuda_13.0.r13.0/compiler.36424714_0"
        /*0030*/ 	.string	"-arch sm_103a -m 64 "



//--------------------- .note.nv.cuinfo           --------------------------
	.section	.note.nv.cuinfo,"",@"SHT_NOTE"
	.sectionflags	@"SHF_NOTE_NV_CUINFO"
        /*0018*/ 	.short	0x0002
        /*001a*/ 	.short	0x0067
        /*001c*/ 	.short	0x0082
	.zero		2


//--------------------- .nv.info                  --------------------------
	.section	.nv.info,"",@"SHT_CUDA_INFO"
	.align	4


	//----- nvinfo : EIATTR_REGCOUNT
	.align		4
        /*0000*/ 	.byte	0x04, 0x2f
        /*0002*/ 	.short	(.L_12 - .L_11)
	.align		4
.L_11:
        /*0004*/ 	.word	index@(_ZN7cutlass13device_kernelIN5flash19enable_sm80_to_sm89INS1_16FlashAttnFwdSm80INS1_25CollectiveMainloopFwdSm80ILi8ELi2ELb0EN4cute5tupleIJNS5_1CILi128EEENS7_ILi64EEENS7_ILi192EEEEEELi192ENS_6half_tEfNS_4arch4Sm80ELb1ELb0ELb0ELb1ELb0ELb1ELb1ELb0EEENS1_21CollectiveEpilogueFwdINS6_IJS8_SA_S9_EEENS6_IJNS7_ILi1EEESI_SI_EEESC_SE_Li256ELb1ELb1ELb0ELb0EEENS1_19SingleTileSchedulerILb1ELb0ELb1ELi128EEEEEEEEEvNT_6ParamsE)
        /*0008*/ 	.word	0x00000004


	//----- nvinfo : EIATTR_FRAME_SIZE
	.align		4
.L_12:
        /*000c*/ 	.byte	0x04, 0x11
        /*000e*/ 	.short	(.L_14 - .L_13)
	.align		4
.L_13:
        /*0010*/ 	.word	index@(_ZN7cutlass13device_kernelIN5flash19enable_sm80_to_sm89INS1_16FlashAttnFwdSm80INS1_25CollectiveMainloopFwdSm80ILi8ELi2ELb0EN4cute5tupleIJNS5_1CILi128EEENS7_ILi64EEENS7_ILi192EEEEEELi192ENS_6half_tEfNS_4arch4Sm80ELb1ELb0ELb0ELb1ELb0ELb1ELb1ELb0EEENS1_21CollectiveEpilogueFwdINS6_IJS8_SA_S9_EEENS6_IJNS7_ILi1EEESI_SI_EEESC_SE_Li256ELb1ELb1ELb0ELb0EEENS1_19SingleTileSchedulerILb1ELb0ELb1ELi128EEEEEEEEEvNT_6ParamsE)
        /*0014*/ 	.word	0x00000000


	//----- nvinfo : EIATTR_REGCOUNT
	.align		4
.L_14:
        /*0018*/ 	.byte	0x04, 0x2f
        /*001a*/ 	.short	(.L_16 - .L_15)
	.align		4
.L_15:
        /*001c*/ 	.word	index@(_ZN7cutlass13device_kernelIN5flash19enable_sm80_to_sm89INS1_16FlashAttnFwdSm80INS1_25CollectiveMainloopFwdSm80ILi8ELi2ELb1EN4cute5tupleIJNS5_1CILi128EEENS7_ILi96EEENS7_ILi192EEEEEELi192ENS_6half_tEfNS_4arch4Sm80ELb1ELb0ELb0ELb1ELb0ELb0ELb1ELb0EEENS1_21CollectiveEpilogueFwdINS6_IJS8_SA_S9_EEENS6_IJNS7_ILi1EEESI_SI_EEESC_SE_Li256ELb1ELb1ELb0ELb0EEENS1_19SingleTileSchedulerILb1ELb0ELb1ELi128EEEEEEEEEvNT_6ParamsE)
        /*0020*/ 	.word	0x00000004


	//----- nvinfo : EIATTR_FRAME_SIZE
	.align		4
.L_16:
        /*0024*/ 	.byte	0x04, 0x11
        /*0026*/ 	.short	(.L_18 - .L_17)
	.align		4
.L_17:
        /*0028*/ 	.word	index@(_ZN7cutlass13device_kernelIN5flash19enable_sm80_to_sm89INS1_16FlashAttnFwdSm80INS1_25CollectiveMainloopFwdSm80ILi8ELi2ELb1EN4cute5tupleIJNS5_1CILi128EEENS7_ILi96EEENS7_ILi192EEEEEELi192ENS_6half_tEfNS_4arch4Sm80ELb1ELb0ELb0ELb1ELb0ELb0ELb1ELb0EEENS1_21CollectiveEpilogueFwdINS6_IJS8_SA_S9_EEENS6_IJNS7_ILi1EEESI_SI_EEESC_SE_Li256ELb1ELb1ELb0ELb0EEENS1_19SingleTileSchedulerILb1ELb0ELb1ELi128EEEEEEEEEvNT_6ParamsE)
        /*002c*/ 	.word	0x00000000


	//----- nvinfo : EIATTR_REGCOUNT
	.align		4
.L_18:
        /*0030*/ 	.byte	0x04, 0x2f
        /*0032*/ 	.short	(.L_20 - .L_19)
	.align		4
.L_19:
        /*0034*/ 	.word	index@(_ZN7cutlass13device_kernelIN5flash19enable_sm80_to_sm89INS1_16FlashAttnFwdSm80INS1_25CollectiveMainloopFwdSm80ILi8ELi2ELb1EN4cute5tupleIJNS5_1CILi128EEENS7_ILi96EEENS7_ILi192EEEEEELi192ENS_6half_tEfNS_4arch4Sm80ELb1ELb0ELb0ELb0ELb0ELb0ELb1ELb0EEENS1_21CollectiveEpilogueFwdINS6_IJS8_SA_S9_EEENS6_IJNS7_ILi1EEESI_SI_EEESC_SE_Li256ELb0ELb1ELb0ELb0EEENS1_30DynamicPersistentTileSchedulerILi256ELi256ELb0ELb1ELb0EEEEEEEEEvNT_6ParamsE)
        /*0038*/ 	.word	0x00000004


	//----- nvinfo : EIATTR_FRAME_SIZE
	.align		4
.L_20:
        /*003c*/ 	.byte	0x04, 0x11
        /*003e*/ 	.short	(.L_22 - .L_21)
	.align		4
.L_21:
        /*0040*/ 	.word	index@(_ZN7cutlass13device_kernelIN5flash19enable_sm80_to_sm89INS1_16FlashAttnFwdSm80INS1_25CollectiveMainloopFwdSm80ILi8ELi2ELb1EN4cute5tupleIJNS5_1CILi128EEENS7_ILi96EEENS7_ILi192EEEEEELi192ENS_6half_tEfNS_4arch4Sm80ELb1ELb0ELb0ELb0ELb0ELb0ELb1ELb0EEENS1_21CollectiveEpilogueFwdINS6_IJS8_SA_S9_EEENS6_IJNS7_ILi1EEESI_SI_EEESC_SE_Li256ELb0ELb1ELb0ELb0EEENS1_30DynamicPersistentTileSchedulerILi256ELi256ELb0ELb1ELb0EEEEEEEEEvNT_6ParamsE)
        /*0044*/ 	.word	0x00000000


	//----- nvinfo : EIATTR_REGCOUNT
	.align		4
.L_22:
        /*0048*/ 	.byte	0x04, 0x2f
        /*004a*/ 	.short	(.L_24 - .L_23)
	.align		4
.L_23:
        /*004c*/ 	.word	index@(_ZN7cutlass13device_kernelIN5flash19enable_sm80_to_sm89INS1_16FlashAttnFwdSm80INS1_25CollectiveMainloopFwdSm80ILi8ELi2ELb0EN4cute5tupleIJNS5_1CILi128EEENS7_ILi64EEENS7_ILi192EEEEEELi192ENS_6half_tEfNS_4arch4Sm80ELb0ELb1ELb0ELb1ELb0ELb1ELb1ELb0EEENS1_21CollectiveEpilogueFwdINS6_IJS8_SA_S9_EEENS6_IJNS7_ILi1EEESI_SI_EEESC_SE_Li256ELb1ELb1ELb0ELb0EEENS1_19SingleTileSchedulerILb1ELb0ELb1ELi128EEEEEEEEEvNT_6ParamsE)
        /*0050*/ 	.word	0x00000004


	//----- nvinfo : EIATTR_FRAME_SIZE
	.align		4
.L_24:
        /*0054*/ 	.byte	0x04, 0x11
        /*0056*/ 	.short	(.L_26 - .L_25)
	.align		4
.L_25:
        /*0058*/ 	.word	index@(_ZN7cutlass13device_kernelIN5flash19enable_sm80_to_sm89INS1_16FlashAttnFwdSm80INS1_25CollectiveMainloopFwdSm80ILi8ELi2ELb0EN4cute5tupleIJNS5_1CILi128EEENS7_ILi64EEENS7_ILi192EEEEEELi192ENS_6half_tEfNS_4arch4Sm80ELb0ELb1ELb0ELb1ELb0ELb1ELb1ELb0EEENS1_21CollectiveEpilogueFwdINS6_IJS8_SA_S9_EEENS6_IJNS7_ILi1EEESI_SI_EEESC_SE_Li256ELb1ELb1ELb0ELb0EEENS1_19SingleTileSchedulerILb1ELb0ELb1ELi128EEEEEEEEEvNT_6ParamsE)
        /*005c*/ 	.word	0x00000000


	//----- nvinfo : EIATTR_REGCOUNT
	.align		4
.L_26:
        /*0060*/ 	.byte	0x04, 0x2f
        /*0062*/ 	.short	(.L_28 - .L_27)
	.align		4
.L_27:
        /*0064*/ 	.word	index@(_ZN7cutlass13device_kernelIN5flash19enable_sm80_to_sm89INS1_16FlashAttnFwdSm80INS1_25CollectiveMainloopFwdSm80ILi8ELi2ELb0EN4cute5tupleIJNS5_1CILi128EEENS7_ILi64EEENS7_ILi192EEEEEELi192ENS_6half_tEfNS_4arch4Sm80ELb0ELb1ELb0ELb1ELb0ELb0ELb1ELb0EEENS1_21CollectiveEpilogueFwdINS6_IJS8_SA_S9_EEENS6_IJNS7_ILi1EEESI_SI_EEESC_SE_Li256ELb1ELb1ELb0ELb0EEENS1_19SingleTileSchedulerILb1ELb0ELb1ELi128EEEEEEEEEvNT_6ParamsE)
        /*0068*/ 	.word	0x00000004


	//----- nvinfo : EIATTR_FRAME_SIZE
	.align		4
.L_28:
        /*006c*/ 	.byte	0x04, 0x11
        /*006e*/ 	.short	(.L_30 - .L_29)
	.align		4
.L_29:
        /*0070*/ 	.word	index@(_ZN7cutlass13device_kernelIN5flash19enable_sm80_to_sm89INS1_16FlashAttnFwdSm80INS1_25CollectiveMainloopFwdSm80ILi8ELi2ELb0EN4cute5tupleIJNS5_1CILi128EEENS7_ILi64EEENS7_ILi192EEEEEELi192ENS_6half_tEfNS_4arch4Sm80ELb0ELb1ELb0ELb1ELb0ELb0ELb1ELb0EEENS1_21CollectiveEpilogueFwdINS6_IJS8_SA_S9_EEENS6_IJNS7_ILi1EEESI_SI_EEESC_SE_Li256ELb1ELb1ELb0ELb0EEENS1_19SingleTileSchedulerILb1ELb0ELb1ELi128EEEEEEEEEvNT_6ParamsE)
        /*0074*/ 	.word	0x00000000


	//----- nvinfo : EIATTR_REGCOUNT
	.align		4
.L_30:
        /*0078*/ 	.byte	0x04, 0x2f
        /*007a*/ 	.short	(.L_32 - .L_31)
	.align		4
.L_31:
        /*007c*/ 	.word	index@(_ZN7cutlass13device_kernelIN5flash19enable_sm80_to_sm89INS1_16FlashAttnFwdSm80INS1_25CollectiveMainloopFwdSm80ILi8ELi2ELb0EN4cute5tupleIJNS5_1CILi128EEENS7_ILi64EEENS7_ILi192EEEEEELi192ENS_6half_tEfNS_4arch4Sm80ELb0ELb1ELb0ELb0ELb0ELb0ELb1ELb0EEENS1_21CollectiveEpilogueFwdINS6_IJS8_SA_S9_EEENS6_IJNS7_ILi1EEESI_SI_EEESC_SE_Li256ELb0ELb1ELb0ELb0EEENS1_19SingleTileSchedulerILb0ELb0ELb1ELi128EEEEEEEEEvNT_6ParamsE)
        /*0080*/ 	.word	0x00000004


	//----- nvinfo : EIATTR_FRAME_SIZE
	.align		4
.L_32:
        /*0084*/ 	.byte	0x04, 0x11
        /*0086*/ 	.short	(.L_34 - .L_33)
	.align		4
.L_33:
        /*0088*/ 	.word	index@(_ZN7cutlass13device_kernelIN5flash19enable_sm80_to_sm89INS1_16FlashAttnFwdSm80INS1_25CollectiveMainloopFwdSm80ILi8ELi2ELb0EN4cute5tupleIJNS5_1CILi128EEENS7_ILi64EEENS7_ILi192EEEEEELi192ENS_6half_tEfNS_4arch4Sm80ELb0ELb1ELb0ELb0ELb0ELb0ELb1ELb0EEENS1_21CollectiveEpilogueFwdINS6_IJS8_SA_S9_EEENS6_IJNS7_ILi1EEESI_SI_EEESC_SE_Li256ELb0ELb1ELb0ELb0EEENS1_19SingleTileSchedulerILb0ELb0ELb1ELi128EEEEEEEEEvNT_6ParamsE)
        /*008c*/ 	.word	0x00000000


	//----- nvinfo : EIATTR_REGCOUNT
	.align		4
.L_34:
        /*0090*/ 	.byte	0x04, 0x2f
        /*0092*/ 	.short	(.L_36 - .L_35)
	.align		4
.L_35:
        /*0094*/ 	.word	index@(_ZN7cutlass13device_kernelIN5flash19enable_sm80_to_sm89INS1_16FlashAttnFwdSm80INS1_25CollectiveMainloopFwdSm80ILi8ELi2ELb0EN4cute5tupleIJNS5_1CILi128EEENS7_ILi64EEENS7_ILi192EEEEEELi192ENS_6half_tEfNS_4arch4Sm80ELb0ELb0ELb0ELb1ELb0ELb1ELb1ELb0EEENS1_21CollectiveEpilogueFwdINS6_IJS8_SA_S9_EEENS6_IJNS7_ILi1EEESI_SI_EEESC_SE_Li256ELb1ELb1ELb0ELb0EEENS1_19SingleTileSchedulerILb1ELb0ELb1ELi128EEEEEEEEEvNT_6ParamsE)
        /*0098*/ 	.word	0x00000004


	//----- nvinfo : EIATTR_FRAME_SIZE
	.align		4
.L_36:
        /*009c*/ 	.byte	0x04, 0x11
        /*009e*/ 	.short	(.L_38 - .L_37)
	.align		4
.L_37:
        /*00a0*/ 	.word	index@(_ZN7cutlass13device_kernelIN5flash19enable_sm80_to_sm89INS1_16FlashAttnFwdSm80INS1_25CollectiveMainloopFwdSm80ILi8ELi2ELb0EN4cute5tupleIJNS5_1CILi128EEENS7_ILi64EEENS7_ILi192EEEEEELi192ENS_6half_tEfNS_4arch4Sm80ELb0ELb0ELb0ELb1ELb0ELb1ELb1ELb0EEENS1_21CollectiveEpilogueFwdINS6_IJS8_SA_S9_EEENS6_IJNS7_ILi1EEESI_SI_EEESC_SE_Li256ELb1ELb1ELb0ELb0EEENS1_19SingleTileSchedulerILb1ELb0ELb1ELi128EEEEEEEEEvNT_6ParamsE)
        /*00a4*/ 	.word	0x00000000


	//----- nvinfo : EIATTR_REGCOUNT
	.align		4
.L_38:
        /*00a8*/ 	.byte	0x04, 0x2f
        /*00aa*/ 	.short	(.L_40 - .L_39)
	.align		4
.L_39:
        /*00ac*/ 	.word	index@(_ZN7cutlass13device_kernelIN5flash19enable_sm80_to_sm89INS1_16FlashAttnFwdSm80INS1_25CollectiveMainloopFwdSm80ILi8ELi2ELb1EN4cute5tupleIJNS5_1CILi128EEENS7_ILi96EEENS7_ILi192EEEEEELi192ENS_6half_tEfNS_4arch4Sm80ELb0ELb0ELb0ELb1ELb0ELb0ELb1ELb0EEENS1_21CollectiveEpilogueFwdINS6_IJS8_SA_S9_EEENS6_IJNS7_ILi1EEESI_SI_EEESC_SE_Li256ELb1ELb1ELb0ELb0EEENS1_19SingleTileSchedulerILb1ELb0ELb1ELi128EEEEEEEEEvNT_6ParamsE)
        /*00b0*/ 	.word	0x00000004


	//----- nvinfo : EIATTR_FRAME_SIZE
	.align		4
.L_40:
        /*00b4*/ 	.byte	0x04, 0x11
        /*00b6*/ 	.short	(.L_42 - .L_41)
	.align		4
.L_41:
        /*00b8*/ 	.word	index@(_ZN7cutlass13device_kernelIN5flash19enable_sm80_to_sm89INS1_16FlashAttnFwdSm80INS1_25CollectiveMainloopFwdSm80ILi8ELi2ELb1EN4cute5tupleIJNS5_1CILi128EEENS7_ILi96EEENS7_ILi192EEEEEELi192ENS_6half_tEfNS_4arch4Sm80ELb0ELb0ELb0ELb1ELb0ELb0ELb1ELb0EEENS1_21CollectiveEpilogueFwdINS6_IJS8_SA_S9_EEENS6_IJNS7_ILi1EEESI_SI_EEESC_SE_Li256ELb1ELb1ELb0ELb0EEENS1_19SingleTileSchedulerILb1ELb0ELb1ELi128EEEEEEEEEvNT_6ParamsE)
        /*00bc*/ 	.word	0x00000000


	//----- nvinfo : EIATTR_REGCOUNT
	.align		4
.L_42:
        /*00c0*/ 	.byte	0x04, 0x2f
        /*00c2*/ 	.short	(.L_44 - .L_43)
	.align		4
.L_43:
        /*00c4*/ 	.word	index@(_ZN7cutlass13device_kernelIN5flash19enable_sm80_to_sm89INS1_16FlashAttnFwdSm80INS1_25CollectiveMainloopFwdSm80ILi8ELi2ELb1EN4cute5tupleIJNS5_1CILi128EEENS7_ILi96EEENS7_ILi192EEEEEELi192ENS_6half_tEfNS_4arch4Sm80ELb0ELb0ELb0ELb0ELb0ELb0ELb1ELb0EEENS1_21CollectiveEpilogueFwdINS6_IJS8_SA_S9_EEENS6_IJNS7_ILi1EEESI_SI_EEESC_SE_Li256ELb0ELb1ELb0ELb0EEENS1_19SingleTileSchedulerILb0ELb0ELb1ELi128EEEEEEEEEvNT_6ParamsE)
        /*00c8*/ 	.word	0x00000004


	//----- nvinfo : EIATTR_FRAME_SIZE
	.align		4
.L_44:
        /*00cc*/ 	.byte	0x04, 0x11
        /*00ce*/ 	.short	(.L_46 - .L_45)
	.align		4
.L_45:
        /*00d0*/ 	.word	index@(_ZN7cutlass13device_kernelIN5flash19enable_sm80_to_sm89INS1_16FlashAttnFwdSm80INS1_25CollectiveMainloopFwdSm80ILi8ELi2ELb1EN4cute5tupleIJNS5_1CILi128EEENS7_ILi96EEENS7_ILi192EEEEEELi192ENS_6half_tEfNS_4arch4Sm80ELb0ELb0ELb0ELb0ELb0ELb0ELb1ELb0EEENS1_21CollectiveEpilogueFwdINS6_IJS8_SA_S9_EEENS6_IJNS7_ILi1EEESI_SI_EEESC_SE_Li256ELb0ELb1ELb0ELb0EEENS1_19SingleTileSchedulerILb0ELb0ELb1ELi128EEEEEEEEEvNT_6ParamsE)
        /*00d4*/ 	.word	0x00000000


	//----- nvinfo : EIATTR_REGCOUNT
	.align		4
.L_46:
        /*00d8*/ 	.byte	0x04, 0x2f
        /*00da*/ 	.short	(.L_48 - .L_47)
	.align		4
.L_47:
        /*00dc*/ 	.word	index@(_ZN7cutlass13device_kernelIN5flash19enable_sm80_to_sm89INS1_16FlashAttnFwdSm80INS1_25CollectiveMainloopFwdSm80ILi8ELi1ELb0EN4cute5tupleIJNS5_1CILi128EEENS7_ILi64EEENS7_ILi192EEEEEELi192ENS_6half_tEfNS_4arch4Sm80ELb1ELb0ELb0ELb1ELb0ELb1ELb1ELb0EEENS1_21CollectiveEpilogueFwdINS6_IJS8_SA_S9_EEENS6_IJNS7_ILi1EEESI_SI_EEESC_SE_Li256ELb1ELb1ELb0ELb0EEENS1_19SingleTileSchedulerILb1ELb0ELb1ELi128EEEEEEEEEvNT_6ParamsE)
        /*00e0*/ 	.word	0x00000004


	//----- nvinfo : EIATTR_FRAME_SIZE
	.align		4
.L_48:
        /*00e4*/ 	.byte	0x04, 0x11
        /*00e6*/ 	.short	(.L_50 - .L_49)
	.align		4
.L_49:
        /*00e8*/ 	.word	index@(_ZN7cutlass13device_kernelIN5flash19enable_sm80_to_sm89INS1_16FlashAttnFwdSm80INS1_25CollectiveMainloopFwdSm80ILi8ELi1ELb0EN4cute5tupleIJNS5_1CILi128EEENS7_ILi64EEENS7_ILi192EEEEEELi192ENS_6half_tEfNS_4arch4Sm80ELb1ELb0ELb0ELb1ELb0ELb1ELb1ELb0EEENS1_21CollectiveEpilogueFwdINS6_IJS8_SA_S9_EEENS6_IJNS7_ILi1EEESI_SI_EEESC_SE_Li256ELb1ELb1ELb0ELb0EEENS1_19SingleTileSchedulerILb1ELb0ELb1ELi128EEEEEEEEEvNT_6ParamsE)
        /*00ec*/ 	.word	0x00000000


	//----- nvinfo : EIATTR_REGCOUNT
	.align		4
.L_50:
        /*00f0*/ 	.byte	0x04, 0x2f
        /*00f2*/ 	.short	(.L_52 - .L_51)
	.align		4
.L_51:
        /*00f4*/ 	.word	index@(_ZN7cutlass13device_kernelIN5flash19enable_sm80_to_sm89INS1_16FlashAttnFwdSm80INS1_25CollectiveMainloopFwdSm80ILi8ELi1ELb1EN4cute5tupleIJNS5_1CILi128EEENS7_ILi96EEENS7_ILi192EEEEEELi192ENS_6half_tEfNS_4arch4Sm80ELb1ELb0ELb0ELb1ELb0ELb0ELb1ELb0EEENS1_21CollectiveEpilogueFwdINS6_IJS8_SA_S9_EEENS6_IJNS7_ILi1EEESI_SI_EEESC_SE_Li256ELb1ELb1ELb0ELb0EEENS1_19SingleTileSchedulerILb1ELb0ELb1ELi128EEEEEEEEEvNT_6ParamsE)
        /*00f8*/ 	.word	0x00000004


	//----- nvinfo : EIATTR_FRAME_SIZE
	.align		4
.L_52:
        /*00fc*/ 	.byte	0x04, 0x11
        /*00fe*/ 	.short	(.L_54 - .L_53)
	.align		4
.L_53:
        /*0100*/ 	.word	index@(_ZN7cutlass13device_kernelIN5flash19enable_sm80_to_sm89INS1_16FlashAttnFwdSm80INS1_25CollectiveMainloopFwdSm80ILi8ELi1ELb1EN4cute5tupleIJNS5_1CILi128EEENS7_ILi96EEENS7_ILi192EEEEEELi192ENS_6half_tEfNS_4arch4Sm80ELb1ELb0ELb0ELb1ELb0ELb0ELb1ELb0EEENS1_21CollectiveEpilogueFwdINS6_IJS8_SA_S9_EEENS6_IJNS7_ILi1EEESI_SI_EEESC_SE_Li256ELb1ELb1ELb0ELb0EEENS1_19SingleTileSchedulerILb1ELb0ELb1ELi128EEEEEEEEEvNT_6ParamsE)
        /*0104*/ 	.word	0x00000000


	//----- nvinfo : EIATTR_REGCOUNT
	.align		4
.L_54:
        /*0108*/ 	.byte	0x04, 0x2f
        /*010a*/ 	.short	(.L_56 - .L_55)
	.align		4
.L_55:
        /*010c*/ 	.word	index@(_ZN7cutlass13device_kernelIN5flash19enable_sm80_to_sm89INS1_16FlashAttnFwdSm80INS1_25CollectiveMainloopFwdSm80ILi8ELi1ELb1EN4cute5tupleIJNS5_1CILi128EEENS7_ILi96EEENS7_ILi192EEEEEELi192ENS_6half_tEfNS_4arch4Sm80ELb1ELb0ELb0ELb0ELb0ELb0ELb1ELb0EEENS1_21CollectiveEpilogueFwdINS6_IJS8_SA_S9_EEENS6_IJNS7_ILi1EEESI_SI_EEESC_SE_Li256ELb0ELb1ELb0ELb0EEENS1_30DynamicPersistentTileSchedulerILi256ELi256ELb0ELb1ELb0EEEEEEEEEvNT_6ParamsE)
        /*0110*/ 	.word	0x00000004


	//----- nvinfo : EIATTR_FRAME_SIZE
	.align		4
.L_56:
        /*0114*/ 	.byte	0x04, 0x11
        /*0116*/ 	.short	(.L_58 - .L_57)
	.align		4
.L_57:
        /*0118*/ 	.word	index@(_ZN7cutlass13device_kernelIN5flash19enable_sm80_to_sm89INS1_16FlashAttnFwdSm80INS1_25CollectiveMainloopFwdSm80ILi8ELi1ELb1EN4cute5tupleIJNS5_1CILi128EEENS7_ILi96EEENS7_ILi192EEEEEELi192ENS_6half_tEfNS_4arch4Sm80ELb1ELb0ELb0ELb0ELb0ELb0ELb1ELb0EEENS1_21CollectiveEpilogueFwdINS6_IJS8_SA_S9_EEENS6_IJNS7_ILi1EEESI_SI_EEESC_SE_Li256ELb0ELb1ELb0ELb0EEENS1_30DynamicPersistentTileSchedulerILi256ELi256ELb0ELb1ELb0EEEEEEEEEvNT_6ParamsE)
        /*011c*/ 	.word	0x00000000


	//----- nvinfo : EIATTR_REGCOUNT
	.align		4
.L_58:
        /*0120*/ 	.byte	0x04, 0x2f
        /*0122*/ 	.short	(.L_60 - .L_59)
	.align		4
.L_59:
        /*0124*/ 	.word	index@(_ZN7cutlass13device_kernelIN5flash19enable_sm80_to_sm89INS1_16FlashAttnFwdSm80INS1_25CollectiveMainloopFwdSm80ILi8ELi1ELb0EN4cute5tupleIJNS5_1CILi128EEENS7_ILi64EEENS7_ILi192EEEEEELi192ENS_6half_tEfNS_4arch4Sm80ELb0ELb1ELb0ELb1ELb0ELb1ELb1ELb0EEENS1_21CollectiveEpilogueFwdINS6_IJS8_SA_S9_EEENS6_IJNS7_ILi1EEESI_SI_EEESC_SE_Li256ELb1ELb1ELb0ELb0EEENS1_19SingleTileSchedulerILb1ELb0ELb1ELi128EEEEEEEEEvNT_6ParamsE)
        /*0128*/ 	.word	0x00000004


	//----- nvinfo : EIATTR_FRAME_SIZE
	.align		4
.L_60:
        /*012c*/ 	.byte	0x04, 0x11
        /*012e*/ 	.short	(.L_62 - .L_61)
	.align		4
.L_61:
        /*0130*/ 	.word	index@(_ZN7cutlass13device_kernelIN5flash19enable_sm80_to_sm89INS1_16FlashAttnFwdSm80INS1_25CollectiveMainloopFwdSm80ILi8ELi1ELb0EN4cute5tupleIJNS5_1CILi128EEENS7_ILi64EEENS7_ILi192EEEEEELi192ENS_6half_tEfNS_4arch4Sm80ELb0ELb1ELb0ELb1ELb0ELb1ELb1ELb0EEENS1_21CollectiveEpilogueFwdINS6_IJS8_SA_S9_EEENS6_IJNS7_ILi1EEESI_SI_EEESC_SE_Li256ELb1ELb1ELb0ELb0EEENS1_19SingleTileSchedulerILb1ELb0ELb1ELi128EEEEEEEEEvNT_6ParamsE)
        /*0134*/ 	.word	0x00000000


	//----- nvinfo : EIATTR_REGCOUNT
	.align		4
.L_62:
        /*0138*/ 	.byte	0x04, 0x2f
        /*013a*/ 	.short	(.L_64 - .L_63)
	.align		4
.L_63:
        /*013c*/ 	.word	index@(_ZN7cutlass13device_kernelIN5flash19enable_sm80_to_sm89INS1_16FlashAttnFwdSm80INS1_25CollectiveMainloopFwdSm80ILi8ELi1ELb0EN4cute5tupleIJNS5_1CILi128EEENS7_ILi64EEENS7_ILi192EEEEEELi192ENS_6half_tEfNS_4arch4Sm80ELb0ELb1ELb0ELb1ELb0ELb0ELb1ELb0EEENS1_21CollectiveEpilogueFwdINS6_IJS8_SA_S9_EEENS6_IJNS7_ILi1EEESI_SI_EEESC_SE_Li256ELb1ELb1ELb0ELb0EEENS1_19SingleTileSchedulerILb1ELb0ELb1ELi128EEEEEEEEEvNT_6ParamsE)
        /*0140*/ 	.word	0x00000004


	//----- nvinfo : EIATTR_FRAME_SIZE
	.align		4
.L_64:
        /*0144*/ 	.byte	0x04, 0x11
        /*0146*/ 	.short	(.L_66 - .L_65)
	.align		4
.L_65:
        /*0148*/ 	.word	index@(_ZN7cutlass13device_kernelIN5flash19enable_sm80_to_sm89INS1_16FlashAttnFwdSm80INS1_25CollectiveMainloopFwdSm80ILi8ELi1ELb0EN4cute5tupleIJNS5_1CILi128EEENS7_ILi64EEENS7_ILi192EEEEEELi192ENS_6half_tEfNS_4arch4Sm80ELb0ELb1ELb0ELb1ELb0ELb0ELb1ELb0EEENS1_21CollectiveEpilogueFwdINS6_IJS8_SA_S9_EEENS6_IJNS7_ILi1EEESI_SI_EEESC_SE_Li256ELb1ELb1ELb0ELb0EEENS1_19SingleTileSchedulerILb1ELb0ELb1ELi128EEEEEEEEEvNT_6ParamsE)
        /*014c*/ 	.word	0x00000000


	//----- nvinfo : EIATTR_REGCOUNT
	.align		4
.L_66:
        /*0150*/ 	.byte	0x04, 0x2f
        /*0152*/ 	.short	(.L_68 - .L_67)
	.align		4
.L_67:
        /*0154*/ 	.word	index@(_ZN7cutlass13device_kernelIN5flash19enable_sm80_to_sm89INS1_16FlashAttnFwdSm80INS1_25CollectiveMainloopFwdSm80ILi8ELi1ELb0EN4cute5tupleIJNS5_1CILi128EEENS7_ILi64EEENS7_ILi192EEEEEELi192ENS_6half_tEfNS_4arch4Sm80ELb0ELb1ELb0ELb0ELb0ELb0ELb1ELb0EEENS1_21CollectiveEpilogueFwdINS6_IJS8_SA_S9_EEENS6_IJNS7_ILi1EEESI_SI_EEESC_SE_Li256ELb0ELb1ELb0ELb0EEENS1_19SingleTileSchedulerILb0ELb0ELb1ELi128EEEEEEEEEvNT_6ParamsE)
        /*0158*/ 	.word	0x00000004


	//----- nvinfo : EIATTR_FRAME_SIZE
	.align		4
.L_68:
        /*015c*/ 	.byte	0x04, 0x11
        /*015e*/ 	.short	(.L_70 - .L_69)
	.align		4
.L_69:
        /*0160*/ 	.word	index@(_ZN7cutlass13device_kernelIN5flash19enable_sm80_to_sm89INS1_16FlashAttnFwdSm80INS1_25CollectiveMainloopFwdSm80ILi8ELi1ELb0EN4cute5tupleIJNS5_1CILi128EEENS7_ILi64EEENS7_ILi192EEEEEELi192ENS_6half_tEfNS_4arch4Sm80ELb0ELb1ELb0ELb0ELb0ELb0ELb1ELb0EEENS1_21CollectiveEpilogueFwdINS6_IJS8_SA_S9_EEENS6_IJNS7_ILi1EEESI_SI_EEESC_SE_Li256ELb0ELb1ELb0ELb0EEENS1_19SingleTileSchedulerILb0ELb0ELb1ELi128EEEEEEEEEvNT_6ParamsE)
        /*0164*/ 	.word	0x00000000


	//----- nvinfo : EIATTR_REGCOUNT
	.align		4
.L_70:
        /*0168*/ 	.byte	0x04, 0x2f
        /*016a*/ 	.short	(.L_72 - .L_71)
	.align		4
.L_71:
        /*016c*/ 	.word	index@(_ZN7cutlass13device_kernelIN5flash19enable_sm80_to_sm89INS1_16FlashAttnFwdSm80INS1_25CollectiveMainloopFwdSm80ILi8ELi1ELb0EN4cute5tupleIJNS5_1CILi128EEENS7_ILi64EEENS7_ILi192EEEEEELi192ENS_6half_tEfNS_4arch4Sm80ELb0ELb0ELb0ELb1ELb0ELb1ELb1ELb0EEENS1_21CollectiveEpilogueFwdINS6_IJS8_SA_S9_EEENS6_IJNS7_ILi1EEESI_SI_EEESC_SE_Li256ELb1ELb1ELb0ELb0EEENS1_19SingleTileSchedulerILb1ELb0ELb1ELi128EEEEEEEEEvNT_6ParamsE)
        /*0170*/ 	.word	0x00000004


	//----- nvinfo : EIATTR_FRAME_SIZE
	.align		4
.L_72:
        /*0174*/ 	.byte	0x04, 0x11
        /*0176*/ 	.short	(.L_74 - .L_73)
	.align		4
.L_73:
        /*0178*/ 	.word	index@(_ZN7cutlass13device_kernelIN5flash19enable_sm80_to_sm89INS1_16FlashAttnFwdSm80INS1_25CollectiveMainloopFwdSm80ILi8ELi1ELb0EN4cute5tupleIJNS5_1CILi128EEENS7_ILi64EEENS7_ILi192EEEEEELi192ENS_6half_tEfNS_4arch4Sm80ELb0ELb0ELb0ELb1ELb0ELb1ELb1ELb0EEENS1_21CollectiveEpilogueFwdINS6_IJS8_SA_S9_EEENS6_IJNS7_ILi1EEESI_SI_EEESC_SE_Li256ELb1ELb1ELb0ELb0EEENS1_19SingleTileSchedulerILb1ELb0ELb1ELi128EEEEEEEEEvNT_6ParamsE)
        /*017c*/ 	.word	0x00000000


	//----- nvinfo : EIATTR_REGCOUNT
	.align		4
.L_74:
        /*0180*/ 	.byte	0x04, 0x2f
        /*0182*/ 	.short	(.L_76 - .L_75)
	.align		4
.L_75:
        /*0184*/ 	.word	index@(_ZN7cutlass13device_kernelIN5flash19enable_sm80_to_sm89INS1_16FlashAttnFwdSm80INS1_25CollectiveMainloopFwdSm80ILi8ELi1ELb1EN4cute5tupleIJNS5_1CILi128EEENS7_ILi96EEENS7_ILi192EEEEEELi192ENS_6half_tEfNS_4arch4Sm80ELb0ELb0ELb0ELb1ELb0ELb0ELb1ELb0EEENS1_21CollectiveEpilogueFwdINS6_IJS8_SA_S9_EEENS6_IJNS7_ILi1EEESI_SI_EEESC_SE_Li256ELb1ELb1ELb0ELb0EEENS1_19SingleTileSchedulerILb1ELb0ELb1ELi128EEEEEEEEEvNT_6ParamsE)
        /*0188*/ 	.word	0x00000004


	//----- nvinfo : EIATTR_FRAME_SIZE
	.align		4
.L_76:
        /*018c*/ 	.byte	0x04, 0x11
        /*018e*/ 	.short	(.L_78 - .L_77)
	.align		4
.L_77:
        /*0190*/ 	.word	index@(_ZN7cutlass13device_kernelIN5flash19enable_sm80_to_sm89INS1_16FlashAttnFwdSm80INS1_25CollectiveMainloopFwdSm80ILi8ELi1ELb1EN4cute5tupleIJNS5_1CILi128EEENS7_ILi96EEENS7_ILi192EEEEEELi192ENS_6half_tEfNS_4arch4Sm80ELb0ELb0ELb0ELb1ELb0ELb0ELb1ELb0EEENS1_21CollectiveEpilogueFwdINS6_IJS8_SA_S9_EEENS6_IJNS7_ILi1EEESI_SI_EEESC_SE_Li256ELb1ELb1ELb0ELb0EEENS1_19SingleTileSchedulerILb1ELb0ELb1ELi128EEEEEEEEEvNT_6ParamsE)
        /*0194*/ 	.word	0x00000000


	//----- nvinfo : EIATTR_REGCOUNT
	.align		4
.L_78:
        /*0198*/ 	.byte	0x04, 0x2f
        /*019a*/ 	.short	(.L_80 - .L_79)
	.align		4
.L_79:
        /*019c*/ 	.word	index@(_ZN7cutlass13device_kernelIN5flash19enable_sm80_to_sm89INS1_16FlashAttnFwdSm80INS1_25CollectiveMainloopFwdSm80ILi8ELi1ELb1EN4cute5tupleIJNS5_1CILi128EEENS7_ILi96EEENS7_ILi192EEEEEELi192ENS_6half_tEfNS_4arch4Sm80ELb0ELb0ELb0ELb0ELb0ELb0ELb1ELb0EEENS1_21CollectiveEpilogueFwdINS6_IJS8_SA_S9_EEENS6_IJNS7_ILi1EEESI_SI_EEESC_SE_Li256ELb0ELb1ELb0ELb0EEENS1_19SingleTileSchedulerILb0ELb0ELb1ELi128EEEEEEEEEvNT_6ParamsE)
        /*01a0*/ 	.word	0x00000004


	//----- nvinfo : EIATTR_FRAME_SIZE
	.align		4
.L_80:
        /*01a4*/ 	.byte	0x04, 0x11
        /*01a6*/ 	.short	(.L_82 - .L_81)
	.align		4
.L_81:
        /*01a8*/ 	.word	index@(_ZN7cutlass13device_kernelIN5flash19enable_sm80_to_sm89INS1_16FlashAttnFwdSm80INS1_25CollectiveMainloopFwdSm80ILi8ELi1ELb1EN4cute5tupleIJNS5_1CILi128EEENS7_ILi96EEENS7_ILi192EEEEEELi192ENS_6half_tEfNS_4arch4Sm80ELb0ELb0ELb0ELb0ELb0ELb0ELb1ELb0EEENS1_21CollectiveEpilogueFwdINS6_IJS8_SA_S9_EEENS6_IJNS7_ILi1EEESI_SI_EEESC_SE_Li256ELb0ELb1ELb0ELb0EEENS1_19SingleTileSchedulerILb0ELb0ELb1ELi128EEEEEEEEEvNT_6ParamsE)
        /*01ac*/ 	.word	0x00000000


	//----- nvinfo : EIATTR_MIN_STACK_SIZE
	.align		4
.L_82:
        /*01b0*/ 	.byte	0x04, 0x12
        /*01b2*/ 	.short	(.L_84 - .L_83)
	.align		4
.L_83:
        /*01b4*/ 	.word	index@(_ZN7cutlass13device_kernelIN5flash19enable_sm80_to_sm89INS1_16FlashAttnFwdSm80INS1_25CollectiveMainloopFwdSm80ILi8ELi1ELb1EN4cute5tupleIJNS5_1CILi128EEENS7_ILi96EEENS7_ILi192EEEEEELi192ENS_6half_tEfNS_4arch4Sm80ELb0ELb0ELb0ELb0ELb0ELb0ELb1ELb0EEENS1_21CollectiveEpilogueFwdINS6_IJS8_SA_S9_EEENS6_IJNS7_ILi1EEESI_SI_EEESC_SE_Li256ELb0ELb1ELb0ELb0EEENS1_19SingleTileSchedulerILb0ELb0ELb1ELi128EEEEEEEEEvNT_6ParamsE)
        /*01b8*/ 	.word	0x00000000


	//----- nvinfo : EIATTR_MIN_STACK_SIZE
	.align		4
.L_84:
        /*01bc*/ 	.byte	0x04, 0x12
        /*01be*/ 	.short	(.L_86 - .L_85)
	.align		4
.L_85:
        /*01c0*/ 	.word	index@(_ZN7cutlass13device_kernelIN5flash19enable_sm80_to_sm89INS1_16FlashAttnFwdSm80INS1_25CollectiveMainloopFwdSm80ILi8ELi1ELb1EN4cute5tupleIJNS5_1CILi128EEENS7_ILi96EEENS7_ILi192EEEEEELi192ENS_6half_tEfNS_4arch4Sm80ELb0ELb0ELb0ELb1ELb0ELb0ELb1ELb0EEENS1_21CollectiveEpilogueFwdINS6_IJS8_SA_S9_EEENS6_IJNS7_ILi1EEESI_SI_EEESC_SE_Li256ELb1ELb1ELb0ELb0EEENS1_19SingleTileSchedulerILb1ELb0ELb1ELi128EEEEEEEEEvNT_6ParamsE)
        /*01c4*/ 	.word	0x00000000


	//----- nvinfo : EIATTR_MIN_STACK_SIZE
	.align		4
.L_86:
        /*01c8*/ 	.byte	0x04, 0x12
        /*01ca*/ 	.short	(.L_88 - .L_87)
	.align		4
.L_87:
        /*01cc*/ 	.word	index@(_ZN7cutlass13device_kernelIN5flash19enable_sm80_to_sm89INS1_16FlashAttnFwdSm80INS1_25CollectiveMainloopFwdSm80ILi8ELi1ELb0EN4cute5tupleIJNS5_1CILi128EEENS7_ILi64EEENS7_ILi192EEEEEELi192ENS_6half_tEfNS_4arch4Sm80ELb0ELb0ELb0ELb1ELb0ELb1ELb1ELb0EEENS1_21CollectiveEpilogueFwdINS6_IJS8_SA_S9_EEENS6_IJNS7_ILi1EEESI_SI_EEESC_SE_Li256ELb1ELb1ELb0ELb0EEENS1_19SingleTileSchedulerILb1ELb0ELb1ELi128EEEEEEEEEvNT_6ParamsE)
        /*01d0*/ 	.word	0x00000000


	//----- nvinfo : EIATTR_MIN_STACK_SIZE
	.align		4
.L_88:
        /*01d4*/ 	.byte	0x04, 0x12
        /*01d6*/ 	.short	(.L_90 - .L_89)
	.align		4
.L_89:
        /*01d8*/ 	.word	index@(_ZN7cutlass13device_kernelIN5flash19enable_sm80_to_sm89INS1_16FlashAttnFwdSm80INS1_25CollectiveMainloopFwdSm80ILi8ELi1ELb0EN4cute5tupleIJNS5_1CILi128EEENS7_ILi64EEENS7_ILi192EEEEEELi192ENS_6half_tEfNS_4arch4Sm80ELb0ELb1ELb0ELb0ELb0ELb0ELb1ELb0EEENS1_21CollectiveEpilogueFwdINS6_IJS8_SA_S9_EEENS6_IJNS7_ILi1EEESI_SI_EEESC_SE_Li256ELb0ELb1ELb0ELb0EEENS1_19SingleTileSchedulerILb0ELb0ELb1ELi128EEEEEEEEEvNT_6ParamsE)
        /*01dc*/ 	.word	0x00000000


	//----- nvinfo : EIATTR_MIN_STACK_SIZE
	.align		4
.L_90:
        /*01e0*/ 	.byte	0x04, 0x12
        /*01e2*/ 	.short	(.L_92 - .L_91)
	.align		4
.L_91:
        /*01e4*/ 	.word	index@(_ZN7cutlass13device_kernelIN5flash19enable_sm80_to_sm89INS1_16FlashAttnFwdSm80INS1_25CollectiveMainloopFwdSm80ILi8ELi1ELb0EN4cute5tupleIJNS5_1CILi128EEENS7_ILi64EEENS7_ILi192EEEEEELi192ENS_6half_tEfNS_4arch4Sm80ELb0ELb1ELb0ELb1ELb0ELb0ELb1ELb0EEENS1_21CollectiveEpilogueFwdINS6_IJS8_SA_S9_EEENS6_IJNS7_ILi1EEESI_SI_EEESC_SE_Li256ELb1ELb1ELb0ELb0EEENS1_19SingleTileSchedulerILb1ELb0ELb1ELi128EEEEEEEEEvNT_6ParamsE)
        /*01e8*/ 	.word	0x00000000


	//----- nvinfo : EIATTR_MIN_STACK_SIZE
	.align		4
.L_92:
        /*01ec*/ 	.byte	0x04, 0x12
        /*01ee*/ 	.short	(.L_94 - .L_93)
	.align		4
.L_93:
        /*01f0*/ 	.word	index@(_ZN7cutlass13device_kernelIN5flash19enable_sm80_to_sm89INS1_16FlashAttnFwdSm80INS1_25CollectiveMainloopFwdSm80ILi8ELi1ELb0EN4cute5tupleIJNS5_1CILi128EEENS7_ILi64EEENS7_ILi192EEEEEELi192ENS_6half_tEfNS_4arch4Sm80ELb0ELb1ELb0ELb1ELb0ELb1ELb1ELb0EEENS1_21CollectiveEpilogueFwdINS6_IJS8_SA_S9_EEENS6_IJNS7_ILi1EEESI_SI_EEESC_SE_Li256ELb1ELb1ELb0ELb0EEENS1_19SingleTileSchedulerILb1ELb0ELb1ELi128EEEEEEEEEvNT_6ParamsE)
        /*01f4*/ 	.word	0x00000000


	//----- nvinfo : EIATTR_MIN_STACK_SIZE
	.align		4
.L_94:
        /*01f8*/ 	.byte	0x04, 0x12
        /*01fa*/ 	.short	(.L_96 - .L_95)
	.align		4
.L_95:
        /*01fc*/ 	.word	index@(_ZN7cutlass13device_kernelIN5flash19enable_sm80_to_sm89INS1_16FlashAttnFwdSm80INS1_25CollectiveMainloopFwdSm80ILi8ELi1ELb1EN4cute5tupleIJNS5_1CILi128EEENS7_ILi96EEENS7_ILi192EEEEEELi192ENS_6half_tEfNS_4arch4Sm80ELb1ELb0ELb0ELb0ELb0ELb0ELb1ELb0EEENS1_21CollectiveEpilogueFwdINS6_IJS8_SA_S9_EEENS6_IJNS7_ILi1EEESI_SI_EEESC_SE_Li256ELb0ELb1ELb0ELb0EEENS1_30DynamicPersistentTileSchedulerILi256ELi256ELb0ELb1ELb0EEEEEEEEEvNT_6ParamsE)
        /*0200*/ 	.word	0x00000000


	//----- nvinfo : EIATTR_MIN_STACK_SIZE
	.align		4
.L_96:
        /*0204*/ 	.byte	0x04, 0x12
        /*0206*/ 	.short	(.L_98 - .L_97)
	.align		4
.L_97:
        /*0208*/ 	.word	index@(_ZN7cutlass13device_kernelIN5flash19enable_sm80_to_sm89INS1_16FlashAttnFwdSm80INS1_25CollectiveMainloopFwdSm80ILi8ELi1ELb1EN4cute5tupleIJNS5_1CILi128EEENS7_ILi96EEENS7_ILi192EEEEEELi192ENS_6half_tEfNS_4arch4Sm80ELb1ELb0ELb0ELb1ELb0ELb0ELb1ELb0EEENS1_21CollectiveEpilogueFwdINS6_IJS8_SA_S9_EEENS6_IJNS7_ILi1EEESI_SI_EEESC_SE_Li256ELb1ELb1ELb0ELb0EEENS1_19SingleTileSchedulerILb1ELb0ELb1ELi128EEEEEEEEEvNT_6ParamsE)
        /*020c*/ 	.word	0x00000000


	//----- nvinfo : EIATTR_MIN_STACK_SIZE
	.align		4
.L_98:
        /*0210*/ 	.byte	0x04, 0x12
        /*0212*/ 	.short	(.L_100 - .L_99)
	.align		4
.L_99:
        /*0214*/ 	.word	index@(_ZN7cutlass13device_kernelIN5flash19enable_sm80_to_sm89INS1_16FlashAttnFwdSm80INS1_25CollectiveMainloopFwdSm80ILi8ELi1ELb0EN4cute5tupleIJNS5_1CILi128EEENS7_ILi64EEENS7_ILi192EEEEEELi192ENS_6half_tEfNS_4arch4Sm80ELb1ELb0ELb0ELb1ELb0ELb1ELb1ELb0EEENS1_21CollectiveEpilogueFwdINS6_IJS8_SA_S9_EEENS6_IJNS7_ILi1EEESI_SI_EEESC_SE_Li256ELb1ELb1ELb0ELb0EEENS1_19SingleTileSchedulerILb1ELb0ELb1ELi128EEEEEEEEEvNT_6ParamsE)
        /*0218*/ 	.word	0x00000000


	//----- nvinfo : EIATTR_MIN_STACK_SIZE
	.align		4
.L_100:
        /*021c*/ 	.byte	0x04, 0x12
        /*021e*/ 	.short	(.L_102 - .L_101)
	.align		4
.L_101:
        /*0220*/ 	.word	index@(_ZN7cutlass13device_kernelIN5flash19enable_sm80_to_sm89INS1_16FlashAttnFwdSm80INS1_25CollectiveMainloopFwdSm80ILi8ELi2ELb1EN4cute5tupleIJNS5_1CILi128EEENS7_ILi96EEENS7_ILi192EEEEEELi192ENS_6half_tEfNS_4arch4Sm80ELb0ELb0ELb0ELb0ELb0ELb0ELb1ELb0EEENS1_21CollectiveEpilogueFwdINS6_IJS8_SA_S9_EEENS6_IJNS7_ILi1EEESI_SI_EEESC_SE_Li256ELb0ELb1ELb0ELb0EEENS1_19SingleTileSchedulerILb0ELb0ELb1ELi128EEEEEEEEEvNT_6ParamsE)
        /*0224*/ 	.word	0x00000000


	//----- nvinfo : EIATTR_MIN_STACK_SIZE
	.align		4
.L_102:
        /*0228*/ 	.byte	0x04, 0x12
        /*022a*/ 	.short	(.L_104 - .L_103)
	.align		4
.L_103:
        /*022c*/ 	.word	index@(_ZN7cutlass13device_kernelIN5flash19enable_sm80_to_sm89INS1_16FlashAttnFwdSm80INS1_25CollectiveMainloopFwdSm80ILi8ELi2ELb1EN4cute5tupleIJNS5_1CILi128EEENS7_ILi96EEENS7_ILi192EEEEEELi192ENS_6half_tEfNS_4arch4Sm80ELb0ELb0ELb0ELb1ELb0ELb0ELb1ELb0EEENS1_21CollectiveEpilogueFwdINS6_IJS8_SA_S9_EEENS6_IJNS7_ILi1EEESI_SI_EEESC_SE_Li256ELb1ELb1ELb0ELb0EEENS1_19SingleTileSchedulerILb1ELb0ELb1ELi128EEEEEEEEEvNT_6ParamsE)
        /*0230*/ 	.word	0x00000000


	//----- nvinfo : EIATTR_MIN_STACK_SIZE
	.align		4
.L_104:
        /*0234*/ 	.byte	0x04, 0x12
        /*0236*/ 	.short	(.L_106 - .L_105)
	.align		4
.L_105:
        /*0238*/ 	.word	index@(_ZN7cutlass13device_kernelIN5flash19enable_sm80_to_sm89INS1_16FlashAttnFwdSm80INS1_25CollectiveMainloopFwdSm80ILi8ELi2ELb0EN4cute5tupleIJNS5_1CILi128EEENS7_ILi64EEENS7_ILi192EEEEEELi192ENS_6half_tEfNS_4arch4Sm80ELb0ELb0ELb0ELb1ELb0ELb1ELb1ELb0EEENS1_21CollectiveEpilogueFwdINS6_IJS8_SA_S9_EEENS6_IJNS7_ILi1EEESI_SI_EEESC_SE_Li256ELb1ELb1ELb0ELb0EEENS1_19SingleTileSchedulerILb1ELb0ELb1ELi128EEEEEEEEEvNT_6ParamsE)
        /*023c*/ 	.word	0x00000000


	//----- nvinfo : EIATTR_MIN_STACK_SIZE
	.align		4
.L_106:
        /*0240*/ 	.byte	0x04, 0x12
        /*0242*/ 	.short	(.L_108 - .L_107)
	.align		4
.L_107:
        /*0244*/ 	.word	index@(_ZN7cutlass13device_kernelIN5flash19enable_sm80_to_sm89INS1_16FlashAttnFwdSm80INS1_25CollectiveMainloopFwdSm80ILi8ELi2ELb0EN4cute5tupleIJNS5_1CILi128EEENS7_ILi64EEENS7_ILi192EEEEEELi192ENS_6half_tEfNS_4arch4Sm80ELb0ELb1ELb0ELb0ELb0ELb0ELb1ELb0EEENS1_21CollectiveEpilogueFwdINS6_IJS8_SA_S9_EEENS6_IJNS7_ILi1EEESI_SI_EEESC_SE_Li256ELb0ELb1ELb0ELb0EEENS1_19SingleTileSchedulerILb0ELb0ELb1ELi128EEEEEEEEEvNT_6ParamsE)
        /*0248*/ 	.word	0x00000000


	//----- nvinfo : EIATTR_MIN_STACK_SIZE
	.align		4
.L_108:
        /*024c*/ 	.byte	0x04, 0x12
        /*024e*/ 	.short	(.L_110 - .L_109)
	.align		4
.L_109:
        /*0250*/ 	.word	index@(_ZN7cutlass13device_kernelIN5flash19enable_sm80_to_sm89INS1_16FlashAttnFwdSm80INS1_25CollectiveMainloopFwdSm80ILi8ELi2ELb0EN4cute5tupleIJNS5_1CILi128EEENS7_ILi64EEENS7_ILi192EEEEEELi192ENS_6half_tEfNS_4arch4Sm80ELb0ELb1ELb0ELb1ELb0ELb0ELb1ELb0EEENS1_21CollectiveEpilogueFwdINS6_IJS8_SA_S9_EEENS6_IJNS7_ILi1EEESI_SI_EEESC_SE_Li256ELb1ELb1ELb0ELb0EEENS1_19SingleTileSchedulerILb1ELb0ELb1ELi128EEEEEEEEEvNT_6ParamsE)
        /*0254*/ 	.word	0x00000000


	//----- nvinfo : EIATTR_MIN_STACK_SIZE
	.align		4
.L_110:
        /*0258*/ 	.byte	0x04, 0x12
        /*025a*/ 	.short	(.L_112 - .L_111)
	.align		4
.L_111:
        /*025c*/ 	.word	index@(_ZN7cutlass13device_kernelIN5flash19enable_sm80_to_sm89INS1_16FlashAttnFwdSm80INS1_25CollectiveMainloopFwdSm80ILi8ELi2ELb0EN4cute5tupleIJNS5_1CILi128EEENS7_ILi64EEENS7_ILi192EEEEEELi192ENS_6half_tEfNS_4arch4Sm80ELb0ELb1ELb0ELb1ELb0ELb1ELb1ELb0EEENS1_21CollectiveEpilogueFwdINS6_IJS8_SA_S9_EEENS6_IJNS7_ILi1EEESI_SI_EEESC_SE_Li256ELb1ELb1ELb0ELb0EEENS1_19SingleTileSchedulerILb1ELb0ELb1ELi128EEEEEEEEEvNT_6ParamsE)
        /*0260*/ 	.word	0x00000000


	//----- nvinfo : EIATTR_MIN_STACK_SIZE
	.align		4
.L_112:
        /*0264*/ 	.byte	0x04, 0x12
        /*0266*/ 	.short	(.L_114 - .L_113)
	.align		4
.L_113:
        /*0268*/ 	.word	index@(_ZN7cutlass13device_kernelIN5flash19enable_sm80_to_sm89INS1_16FlashAttnFwdSm80INS1_25CollectiveMainloopFwdSm80ILi8ELi2ELb1EN4cute5tupleIJNS5_1CILi128EEENS7_ILi96EEENS7_ILi192EEEEEELi192ENS_6half_tEfNS_4arch4Sm80ELb1ELb0ELb0ELb0ELb0ELb0ELb1ELb0EEENS1_21CollectiveEpilogueFwdINS6_IJS8_SA_S9_EEENS6_IJNS7_ILi1EEESI_SI_EEESC_SE_Li256ELb0ELb1ELb0ELb0EEENS1_30DynamicPersistentTileSchedulerILi256ELi256ELb0ELb1ELb0EEEEEEEEEvNT_6ParamsE)
        /*026c*/ 	.word	0x00000000


	//----- nvinfo : EIATTR_MIN_STACK_SIZE
	.align		4
.L_114:
        /*0270*/ 	.byte	0x04, 0x12
        /*0272*/ 	.short	(.L_116 - .L_115)
	.align		4
.L_115:
        /*0274*/ 	.word	index@(_ZN7cutlass13device_kernelIN5flash19enable_sm80_to_sm89INS1_16FlashAttnFwdSm80INS1_25CollectiveMainloopFwdSm80ILi8ELi2ELb1EN4cute5tupleIJNS5_1CILi128EEENS7_ILi96EEENS7_ILi192EEEEEELi192ENS_6half_tEfNS_4arch4Sm80ELb1ELb0ELb0ELb1ELb0ELb0ELb1ELb0EEENS1_21CollectiveEpilogueFwdINS6_IJS8_SA_S9_EEENS6_IJNS7_ILi1EEESI_SI_EEESC_SE_Li256ELb1ELb1ELb0ELb0EEENS1_19SingleTileSchedulerILb1ELb0ELb1ELi128EEEEEEEEEvNT_6ParamsE)
        /*0278*/ 	.word	0x00000000


	//----- nvinfo : EIATTR_MIN_STACK_SIZE
	.align		4
.L_116:
        /*027c*/ 	.byte	0x04, 0x12
        /*027e*/ 	.short	(.L_118 - .L_117)
	.align		4
.L_117:
        /*0280*/ 	.word	index@(_ZN7cutlass13device_kernelIN5flash19enable_sm80_to_sm89INS1_16FlashAttnFwdSm80INS1_25CollectiveMainloopFwdSm80ILi8ELi2ELb0EN4cute5tupleIJNS5_1CILi128EEENS7_ILi64EEENS7_ILi192EEEEEELi192ENS_6half_tEfNS_4arch4Sm80ELb1ELb0ELb0ELb1ELb0ELb1ELb1ELb0EEENS1_21CollectiveEpilogueFwdINS6_IJS8_SA_S9_EEENS6_IJNS7_ILi1EEESI_SI_EEESC_SE_Li256ELb1ELb1ELb0ELb0EEENS1_19SingleTileSchedulerILb1ELb0ELb1ELi128EEEEEEEEEvNT_6ParamsE)
        /*0284*/ 	.word	0x00000000
.L_118:


//--------------------- .nv.compat                --------------------------
	.section	.nv.compat,"",@"SHT_CUDA_COMPAT_INFO"
	.align	4
        /*0000*/ 	.byte	0x02, 0x09, 0x01, 0x00, 0x02, 0x02, 0x01, 0x00, 0x02, 0x05, 0x05, 0x00, 0x03, 0x07, 0x01, 0x01
        /*0010*/ 	.byte	0x02, 0x03, 0x00, 0x00, 0x02, 0x06, 0x01, 0x00, 0x04, 0x0b, 0x08, 0x00, 0x00, 0x00, 0x00, 0x00
        /*0020*/ 	.byte	0x00, 0x00, 0x00, 0x00


//--------------------- .nv.info._ZN7cutlass13device_kernelIN5flash19enable_sm80_to_sm89INS1_16FlashAttnFwdSm80INS1_25CollectiveMainloopFwdSm80ILi8ELi1ELb1EN4cute5tupleIJNS5_1CILi128EEENS7_ILi96EEENS7_ILi192EEEEEELi192ENS_6half_tEfNS_4arch4Sm80ELb0ELb0ELb0ELb0ELb0ELb0ELb1ELb0EEENS1_21CollectiveEpilogueFwdINS6_IJS8_SA_S9_EEENS6_IJNS7_ILi1EEESI_SI_EEESC_SE_Li256ELb0ELb1ELb0ELb0EEENS1_19SingleTileSchedulerILb0ELb0ELb1ELi128EEEEEEEEEvNT_6ParamsE --------------------------
	.section	.nv.info._ZN7cutlass13device_kernelIN5flash19enable_sm80_to_sm89INS1_16FlashAttnFwdSm80INS1_25CollectiveMainloopFwdSm80ILi8ELi1ELb1EN4cute5tupleIJNS5_1CILi128EEENS7_ILi96EEENS7_ILi192EEEEEELi192ENS_6half_tEfNS_4arch4Sm80ELb0ELb0ELb0ELb0ELb0ELb0ELb1ELb0EEENS1_21CollectiveEpilogueFwdINS6_IJS8_SA_S9_EEENS6_IJNS7_ILi1EEESI_SI_EEESC_SE_Li256ELb0ELb1ELb0ELb0EEENS1_19SingleTileSchedulerILb0ELb0ELb1ELi128EEEEEEEEEvNT_6ParamsE,"",@"SHT_CUDA_INFO"
	.sectionflags	@""
	.align	4


	//----- nvinfo : EIATTR_CUDA_API_VERSION
	.align		4
        /*0000*/ 	.byte	0x04, 0x37
        /*0002*/ 	.short	(.L_120 - .L_119)
.L_119:
        /*0004*/ 	.word	0x00000082


	//----- nvinfo : EIATTR_KPARAM_INFO
	.align		4
.L_120:
        /*0008*/ 	.byte	0x04, 0x17
        /*000a*/ 	.short	(.L_122 - .L_121)
.L_121:
        /*000c*/ 	.word	0x00000000
        /*0010*/ 	.short	0x0000
        /*0012*/ 	.short	0x0000
        /*0014*/ 	.byte	0x00, 0xf0, 0x61, 0x10


	//----- nvinfo : EIATTR_SPARSE_MMA_MASK
	.align		4
.L_122:
        /*0018*/ 	.byte	0x03, 0x50
        /*001a*/ 	.short	0x0000


	//----- nvinfo : EIATTR_MAXREG_COUNT
	.align		4
        /*001c*/ 	.byte	0x03, 0x1b
        /*001e*/ 	.short	0x00ff


	//----- nvinfo : EIATTR_MERCURY_ISA_VERSION
	.align		4
        /*0020*/ 	.byte	0x03, 0x5f
        /*0022*/ 	.short	0x0101


	//----- nvinfo : EIATTR_VRC_CTA_INIT_COUNT
	.align		4
        /*0024*/ 	.byte	0x02, 0x4a
	.zero		1
	.zero		1


	//----- nvinfo : EIATTR_EXIT_INSTR_OFFSETS
	.align		4
        /*0028*/ 	.byte	0x04, 0x1c
        /*002a*/ 	.short	(.L_124 - .L_123)


	//   ....[0]....
.L_123:
        /*002c*/ 	.word	0x00000010


	//----- nvinfo : EIATTR_MAX_THREADS
	.align		4
.L_124:
        /*0030*/ 	.byte	0x04, 0x05
        /*0032*/ 	.short	(.L_126 - .L_125)
.L_125:
        /*0034*/ 	.word	0x00000100
        /*0038*/ 	.word	0x00000001
        /*003c*/ 	.word	0x00000001


	//----- nvinfo : EIATTR_CBANK_PARAM_SIZE
	.align		4
.L_126:
        /*0040*/ 	.byte	0x03, 0x19
        /*0042*/ 	.short	0x0418


	//----- nvinfo : EIATTR_PARAM_CBANK
	.align		4
        /*0044*/ 	.byte	0x04, 0x0a
        /*0046*/ 	.short	(.L_128 - .L_127)
	.align		4
.L_127:
        /*0048*/ 	.word	index@(.nv.constant0._ZN7cutlass13device_kernelIN5flash19enable_sm80_to_sm89INS1_16FlashAttnFwdSm80INS1_25CollectiveMainloopFwdSm80ILi8ELi1ELb1EN4cute5tupleIJNS5_1CILi128EEENS7_ILi96EEENS7_ILi192EEEEEELi192ENS_6half_tEfNS_4arch4Sm80ELb0ELb0ELb0ELb0ELb0ELb0ELb1ELb0EEENS1_21CollectiveEpilogueFwdINS6_IJS8_SA_S9_EEENS6_IJNS7_ILi1EEESI_SI_EEESC_SE_Li256ELb0ELb1ELb0ELb0EEENS1_19SingleTileSchedulerILb0ELb0ELb1ELi128EEEEEEEEEvNT_6ParamsE)
        /*004c*/ 	.short	0x0380
        /*004e*/ 	.short	0x0418


	//----- nvinfo : EIATTR_SW_WAR
	.align		4
.L_128:
        /*0050*/ 	.byte	0x04, 0x36
        /*0052*/ 	.short	(.L_130 - .L_129)
.L_129:
        /*0054*/ 	.word	0x00000008
.L_130:


//--------------------- .nv.info._ZN7cutlass13device_kernelIN5flash19enable_sm80_to_sm89INS1_16FlashAttnFwdSm80INS1_25CollectiveMainloopFwdSm80ILi8ELi1ELb1EN4cute5tupleIJNS5_1CILi128EEENS7_ILi96EEENS7_ILi192EEEEEELi192ENS_6half_tEfNS_4arch4Sm80ELb0ELb0ELb0ELb1ELb0ELb0ELb1ELb0EEENS1_21CollectiveEpilogueFwdINS6_IJS8_SA_S9_EEENS6_IJNS7_ILi1EEESI_SI_EEESC_SE_Li256ELb1ELb1ELb0ELb0EEENS1_19SingleTileSchedulerILb1ELb0ELb1ELi128EEEEEEEEEvNT_6ParamsE --------------------------
	.section	.nv.info._ZN7cutlass13device_kernelIN5flash19enable_sm80_to_sm89INS1_16FlashAttnFwdSm80INS1_25CollectiveMainloopFwdSm80ILi8ELi1ELb1EN4cute5tupleIJNS5_1CILi128EEENS7_ILi96EEENS7_ILi192EEEEEELi192ENS_6half_tEfNS_4arch4Sm80ELb0ELb0ELb0ELb1ELb0ELb0ELb1ELb0EEENS1_21CollectiveEpilogueFwdINS6_IJS8_SA_S9_EEENS6_IJNS7_ILi1EEESI_SI_EEESC_SE_Li256ELb1ELb1ELb0ELb0EEENS1_19SingleTileSchedulerILb1ELb0ELb1ELi128EEEEEEEEEvNT_6ParamsE,"",@"SHT_CUDA_INFO"
	.sectionflags	@""
	.align	4


	//----- nvinfo : EIATTR_CUDA_API_VERSION
	.align		4
        /*0000*/ 	.byte	0x04, 0x37
        /*0002*/ 	.short	(.L_132 - .L_131)
.L_131:
        /*0004*/ 	.word	0x00000082


	//----- nvinfo : EIATTR_KPARAM_INFO
	.align		4
.L_132:
        /*0008*/ 	.byte	0x04, 0x17
        /*000a*/ 	.short	(.L_134 - .L_133)
.L_133:
        /*000c*/ 	.word	0x00000000
        /*0010*/ 	.short	0x0000
        /*0012*/ 	.short	0x0000
        /*0014*/ 	.byte	0x00, 0xf0, 0x61, 0x10


	//----- nvinfo : EIATTR_SPARSE_MMA_MASK
	.align		4
.L_134:
        /*0018*/ 	.byte	0x03, 0x50
        /*001a*/ 	.short	0x0000


	//----- nvinfo : EIATTR_MAXREG_COUNT
	.align		4
        /*001c*/ 	.byte	0x03, 0x1b
        /*001e*/ 	.short	0x00ff


	//----- nvinfo : EIATTR_MERCURY_ISA_VERSION
	.align		4
        /*0020*/ 	.byte	0x03, 0x5f
        /*0022*/ 	.short	0x0101


	//----- nvinfo : EIATTR_VRC_CTA_INIT_COUNT
	.align		4
        /*0024*/ 	.byte	0x02, 0x4a
	.zero		1
	.zero		1


	//----- nvinfo : EIATTR_EXIT_INSTR_OFFSETS
	.align		4
        /*0028*/ 	.byte	0x04, 0x1c
        /*002a*/ 	.short	(.L_136 - .L_135)


	//   ....[0]....
.L_135:
        /*002c*/ 	.word	0x00000010


	//----- nvinfo : EIATTR_MAX_THREADS
	.align		4
.L_136:
        /*0030*/ 	.byte	0x04, 0x05
        /*0032*/ 	.short	(.L_138 - .L_137)
.L_137:
        /*0034*/ 	.word	0x00000100
        /*0038*/ 	.word	0x00000001
        /*003c*/ 	.word	0x00000001


	//----- nvinfo : EIATTR_CBANK_PARAM_SIZE
	.align		4
.L_138:
        /*0040*/ 	.byte	0x03, 0x19
        /*0042*/ 	.short	0x0418


	//----- nvinfo : EIATTR_PARAM_CBANK
	.align		4
        /*0044*/ 	.byte	0x04, 0x0a
        /*0046*/ 	.short	(.L_140 - .L_139)
	.align		4
.L_139:
        /*0048*/ 	.word	index@(.nv.constant0._ZN7cutlass13device_kernelIN5flash19enable_sm80_to_sm89INS1_16FlashAttnFwdSm80INS1_25CollectiveMainloopFwdSm80ILi8ELi1ELb1EN4cute5tupleIJNS5_1CILi128EEENS7_ILi96EEENS7_ILi192EEEEEELi192ENS_6half_tEfNS_4arch4Sm80ELb0ELb0ELb0ELb1ELb0ELb0ELb1ELb0EEENS1_21CollectiveEpilogueFwdINS6_IJS8_SA_S9_EEENS6_IJNS7_ILi1EEESI_SI_EEESC_SE_Li256ELb1ELb1ELb0ELb0EEENS1_19SingleTileSchedulerILb1ELb0ELb1ELi128EEEEEEEEEvNT_6ParamsE)
        /*004c*/ 	.short	0x0380
        /*004e*/ 	.short	0x0418


	//----- nvinfo : EIATTR_SW_WAR
	.align		4
.L_140:
        /*0050*/ 	.byte	0x04, 0x36
        /*0052*/ 	.short	(.L_142 - .L_141)
.L_141:
        /*0054*/ 	.word	0x00000008
.L_142:


//--------------------- .nv.info._ZN7cutlass13device_kernelIN5flash19enable_sm80_to_sm89INS1_16FlashAttnFwdSm80INS1_25CollectiveMainloopFwdSm80ILi8ELi1ELb0EN4cute5tupleIJNS5_1CILi128EEENS7_ILi64EEENS7_ILi192EEEEEELi192ENS_6half_tEfNS_4arch4Sm80ELb0ELb0ELb0ELb1ELb0ELb1ELb1ELb0EEENS1_21CollectiveEpilogueFwdINS6_IJS8_SA_S9_EEENS6_IJNS7_ILi1EEESI_SI_EEESC_SE_Li256ELb1ELb1ELb0ELb0EEENS1_19SingleTileSchedulerILb1ELb0ELb1ELi128EEEEEEEEEvNT_6ParamsE --------------------------
	.section	.nv.info._ZN7cutlass13device_kernelIN5flash19enable_sm80_to_sm89INS1_16FlashAttnFwdSm80INS1_25CollectiveMainloopFwdSm80ILi8ELi1ELb0EN4cute5tupleIJNS5_1CILi128EEENS7_ILi64EEENS7_ILi192EEEEEELi192ENS_6half_tEfNS_4arch4Sm80ELb0ELb0ELb0ELb1ELb0ELb1ELb1ELb0EEENS1_21CollectiveEpilogueFwdINS6_IJS8_SA_S9_EEENS6_IJNS7_ILi1EEESI_SI_EEESC_SE_Li256ELb1ELb1ELb0ELb0EEENS1_19SingleTileSchedulerILb1ELb0ELb1ELi128EEEEEEEEEvNT_6ParamsE,"",@"SHT_CUDA_INFO"
	.sectionflags	@""
	.align	4


	//----- nvinfo : EIATTR_CUDA_API_VERSION
	.align		4
        /*0000*/ 	.byte	0x04, 0x37
        /*0002*/ 	.short	(.L_144 - .L_143)
.L_143:
        /*0004*/ 	.word	0x00000082


	//----- nvinfo : EIATTR_KPARAM_INFO
	.align		4
.L_144:
        /*0008*/ 	.byte	0x04, 0x17
        /*000a*/ 	.short	(.L_146 - .L_145)
.L_145:
        /*000c*/ 	.word	0x00000000
        /*0010*/ 	.short	0x0000
        /*0012*/ 	.short	0x0000
        /*0014*/ 	.byte	0x00, 0xf0, 0x61, 0x10


	//----- nvinfo : EIATTR_SPARSE_MMA_MASK
	.align		4
.L_146:
        /*0018*/ 	.byte	0x03, 0x50
        /*001a*/ 	.short	0x0000


	//----- nvinfo : EIATTR_MAXREG_COUNT
	.align		4
        /*001c*/ 	.byte	0x03, 0x1b
        /*001e*/ 	.short	0x00ff


	//----- nvinfo : EIATTR_MERCURY_ISA_VERSION
	.align		4
        /*0020*/ 	.byte	0x03, 0x5f
        /*0022*/ 	.short	0x0101


	//----- nvinfo : EIATTR_VRC_CTA_INIT_COUNT
	.align		4
        /*0024*/ 	.byte	0x02, 0x4a
	.zero		1
	.zero		1


	//----- nvinfo : EIATTR_EXIT_INSTR_OFFSETS
	.align		4
        /*0028*/ 	.byte	0x04, 0x1c
        /*002a*/ 	.short	(.L_148 - .L_147)


	//   ....[0]....
.L_147:
        /*002c*/ 	.word	0x00000010


	//----- nvinfo : EIATTR_MAX_THREADS
	.align		4
.L_148:
        /*0030*/ 	.byte	0x04, 0x05
        /*0032*/ 	.short	(.L_150 - .L_149)
.L_149:
        /*0034*/ 	.word	0x00000100
        /*0038*/ 	.word	0x00000001
        /*003c*/ 	.word	0x00000001


	//----- nvinfo : EIATTR_CBANK_PARAM_SIZE
	.align		4
.L_150:
        /*0040*/ 	.byte	0x03, 0x19
        /*0042*/ 	.short	0x0418


	//----- nvinfo : EIATTR_PARAM_CBANK
	.align		4
        /*0044*/ 	.byte	0x04, 0x0a
        /*0046*/ 	.short	(.L_152 - .L_151)
	.align		4
.L_151:
        /*0048*/ 	.word	index@(.nv.constant0._ZN7cutlass13device_kernelIN5flash19enable_sm80_to_sm89INS1_16FlashAttnFwdSm80INS1_25CollectiveMainloopFwdSm80ILi8ELi1ELb0EN4cute5tupleIJNS5_1CILi128EEENS7_ILi64EEENS7_ILi192EEEEEELi192ENS_6half_tEfNS_4arch4Sm80ELb0ELb0ELb0ELb1ELb0ELb1ELb1ELb0EEENS1_21CollectiveEpilogueFwdINS6_IJS8_SA_S9_EEENS6_IJNS7_ILi1EEESI_SI_EEESC_SE_Li256ELb1ELb1ELb0ELb0EEENS1_19SingleTileSchedulerILb1ELb0ELb1ELi128EEEEEEEEEvNT_6ParamsE)
        /*004c*/ 	.short	0x0380
        /*004e*/ 	.short	0x0418


	//----- nvinfo : EIATTR_SW_WAR
	.align		4
.L_152:
        /*0050*/ 	.byte	0x04, 0x36
        /*0052*/ 	.short	(.L_154 - .L_153)
.L_153:
        /*0054*/ 	.word	0x00000008
.L_154:


//--------------------- .nv.info._ZN7cutlass13device_kernelIN5flash19enable_sm80_to_sm89INS1_16FlashAttnFwdSm80INS1_25CollectiveMainloopFwdSm80ILi8ELi1ELb0EN4cute5tupleIJNS5_1CILi128EEENS7_ILi64EEENS7_ILi192EEEEEELi192ENS_6half_tEfNS_4arch4Sm80ELb0ELb1ELb0ELb0ELb0ELb0ELb1ELb0EEENS1_21CollectiveEpilogueFwdINS6_IJS8_SA_S9_EEENS6_IJNS7_ILi1EEESI_SI_EEESC_SE_Li256ELb0ELb1ELb0ELb0EEENS1_19SingleTileSchedulerILb0ELb0ELb1ELi128EEEEEEEEEvNT_6ParamsE --------------------------
	.section	.nv.info._ZN7cutlass13device_kernelIN5flash19enable_sm80_to_sm89INS1_16FlashAttnFwdSm80INS1_25CollectiveMainloopFwdSm80ILi8ELi1ELb0EN4cute5tupleIJNS5_1CILi128EEENS7_ILi64EEENS7_ILi192EEEEEELi192ENS_6half_tEfNS_4arch4Sm80ELb0ELb1ELb0ELb0ELb0ELb0ELb1ELb0EEENS1_21CollectiveEpilogueFwdINS6_IJS8_SA_S9_EEENS6_IJNS7_ILi1EEESI_SI_EEESC_SE_Li256ELb0ELb1ELb0ELb0EEENS1_19SingleTileSchedulerILb0ELb0ELb1ELi128EEEEEEEEEvNT_6ParamsE,"",@"SHT_CUDA_INFO"
	.sectionflags	@""
	.align	4


	//----- nvinfo : EIATTR_CUDA_API_VERSION
	.align		4
        /*0000*/ 	.byte	0x04, 0x37
        /*0002*/ 	.short	(.L_156 - .L_155)
.L_155:
        /*0004*/ 	.word	0x00000082


	//----- nvinfo : EIATTR_KPARAM_INFO
	.align		4
.L_156:
        /*0008*/ 	.byte	0x04, 0x17
        /*000a*/ 	.short	(.L_158 - .L_157)
.L_157:
        /*000c*/ 	.word	0x00000000
        /*0010*/ 	.short	0x0000
        /*0012*/ 	.short	0x0000
        /*0014*/ 	.byte	0x00, 0xf0, 0x61, 0x10


	//----- nvinfo : EIATTR_SPARSE_MMA_MASK
	.align		4
.L_158:
        /*0018*/ 	.byte	0x03, 0x50
        /*001a*/ 	.short	0x0000


	//----- nvinfo : EIATTR_MAXREG_COUNT
	.align		4
        /*001c*/ 	.byte	0x03, 0x1b
        /*001e*/ 	.short	0x00ff


	//----- nvinfo : EIATTR_MERCURY_ISA_VERSION
	.align		4
        /*0020*/ 	.byte	0x03, 0x5f
        /*0022*/ 	.short	0x0101


	//----- nvinfo : EIATTR_VRC_CTA_INIT_COUNT
	.align		4
        /*0024*/ 	.byte	0x02, 0x4a
	.zero		1
	.zero		1


	//----- nvinfo : EIATTR_EXIT_INSTR_OFFSETS
	.align		4
        /*0028*/ 	.byte	0x04, 0x1c
        /*002a*/ 	.short	(.L_160 - .L_159)


	//   ....[0]....
.L_159:
        /*002c*/ 	.word	0x00000010


	//----- nvinfo : EIATTR_MAX_THREADS
	.align		4
.L_160:
        /*0030*/ 	.byte	0x04, 0x05
        /*0032*/ 	.short	(.L_162 - .L_161)
.L_161:
        /*0034*/ 	.word	0x00000100
        /*0038*/ 	.word	0x00000001
        /*003c*/ 	.word	0x00000001


	//----- nvinfo : EIATTR_CBANK_PARAM_SIZE
	.align		4
.L_162:
        /*0040*/ 	.byte	0x03, 0x19
        /*0042*/ 	.short	0x0418


	//----- nvinfo : EIATTR_PARAM_CBANK
	.align		4
        /*0044*/ 	.byte	0x04, 0x0a
        /*0046*/ 	.short	(.L_164 - .L_163)
	.align		4
.L_163:
        /*0048*/ 	.word	index@(.nv.constant0._ZN7cutlass13device_kernelIN5flash19enable_sm80_to_sm89INS1_16FlashAttnFwdSm80INS1_25CollectiveMainloopFwdSm80ILi8ELi1ELb0EN4cute5tupleIJNS5_1CILi128EEENS7_ILi64EEENS7_ILi192EEEEEELi192ENS_6half_tEfNS_4arch4Sm80ELb0ELb1ELb0ELb0ELb0ELb0ELb1ELb0EEENS1_21CollectiveEpilogueFwdINS6_IJS8_SA_S9_EEENS6_IJNS7_ILi1EEESI_SI_EEESC_SE_Li256ELb0ELb1ELb0ELb0EEENS1_19SingleTileSchedulerILb0ELb0ELb1ELi128EEEEEEEEEvNT_6ParamsE)
        /*004c*/ 	.short	0x0380
        /*004e*/ 	.short	0x0418


	//----- nvinfo : EIATTR_SW_WAR
	.align		4
.L_164:
        /*0050*/ 	.byte	0x04, 0x36
        /*0052*/ 	.short	(.L_166 - .L_165)
.L_165:
        /*0054*/ 	.word	0x00000008
.L_166:


//--------------------- .nv.info._ZN7cutlass13device_kernelIN5flash19enable_sm80_to_sm89INS1_16FlashAttnFwdSm80INS1_25CollectiveMainloopFwdSm80ILi8ELi1ELb0EN4cute5tupleIJNS5_1CILi128EEENS7_ILi64EEENS7_ILi192EEEEEELi192ENS_6half_tEfNS_4arch4Sm80ELb0ELb1ELb0ELb1ELb0ELb0ELb1ELb0EEENS1_21CollectiveEpilogueFwdINS6_IJS8_SA_S9_EEENS6_IJNS7_ILi1EEESI_SI_EEESC_SE_Li256ELb1ELb1ELb0ELb0EEENS1_19SingleTileSchedulerILb1ELb0ELb1ELi128EEEEEEEEEvNT_6ParamsE --------------------------
	.section	.nv.info._ZN7cutlass13device_kernelIN5flash19enable_sm80_to_sm89INS1_16FlashAttnFwdSm80INS1_25CollectiveMainloopFwdSm80ILi8ELi1ELb0EN4cute5tupleIJNS5_1CILi128EEENS7_ILi64EEENS7_ILi192EEEEEELi192ENS_6half_tEfNS_4arch4Sm80ELb0ELb1ELb0ELb1ELb0ELb0ELb1ELb0EEENS1_21CollectiveEpilogueFwdINS6_IJS8_SA_S9_EEENS6_IJNS7_ILi1EEESI_SI_EEESC_SE_Li256ELb1ELb1ELb0ELb0EEENS1_19SingleTileSchedulerILb1ELb0ELb1ELi128EEEEEEEEEvNT_6ParamsE,"",@"SHT_CUDA_INFO"
	.sectionflags	@""
	.align	4


	//----- nvinfo : EIATTR_CUDA_API_VERSION
	.align		4
        /*0000*/ 	.byte	0x04, 0x37
        /*0002*/ 	.short	(.L_168 - .L_167)
.L_167:
        /*0004*/ 	.word	0x00000082


	//----- nvinfo : EIATTR_KPARAM_INFO
	.align		4
.L_168:
        /*0008*/ 	.byte	0x04, 0x17
        /*000a*/ 	.short	(.L_170 - .L_169)
.L_169:
        /*000c*/ 	.word	0x00000000
        /*0010*/ 	.short	0x0000
        /*0012*/ 	.short	0x0000
        /*0014*/ 	.byte	0x00, 0xf0, 0x61, 0x10


	//----- nvinfo : EIATTR_SPARSE_MMA_MASK
	.align		4
.L_170:
        /*0018*/ 	.byte	0x03, 0x50
        /*001a*/ 	.short	0x0000


	//----- nvinfo : EIATTR_MAXREG_COUNT
	.align		4
        /*001c*/ 	.byte	0x03, 0x1b
        /*001e*/ 	.short	0x00ff


	//----- nvinfo : EIATTR_MERCURY_ISA_VERSION
	.align		4
        /*0020*/ 	.byte	0x03, 0x5f
        /*0022*/ 	.short	0x0101


	//----- nvinfo : EIATTR_VRC_CTA_INIT_COUNT
	.align		4
        /*0024*/ 	.byte	0x02, 0x4a
	.zero		1
	.zero		1


	//----- nvinfo : EIATTR_EXIT_INSTR_OFFSETS
	.align		4
        /*0028*/ 	.byte	0x04, 0x1c
        /*002a*/ 	.short	(.L_172 - .L_171)


	//   ....[0]....
.L_171:
        /*002c*/ 	.word	0x00000010


	//----- nvinfo : EIATTR_MAX_THREADS
	.align		4
.L_172:
        /*0030*/ 	.byte	0x04, 0x05
        /*0032*/ 	.short	(.L_174 - .L_173)
.L_173:
        /*0034*/ 	.word	0x00000100
        /*0038*/ 	.word	0x00000001
        /*003c*/ 	.word	0x00000001


	//----- nvinfo : EIATTR_CBANK_PARAM_SIZE
	.align		4
.L_174:
        /*0040*/ 	.byte	0x03, 0x19
        /*0042*/ 	.short	0x0418


	//----- nvinfo : EIATTR_PARAM_CBANK
	.align		4
        /*0044*/ 	.byte	0x04, 0x0a
        /*0046*/ 	.short	(.L_176 - .L_175)
	.align		4
.L_175:
        /*0048*/ 	.word	index@(.nv.constant0._ZN7cutlass13device_kernelIN5flash19enable_sm80_to_sm89INS1_16FlashAttnFwdSm80INS1_25CollectiveMainloopFwdSm80ILi8ELi1ELb0EN4cute5tupleIJNS5_1CILi128EEENS7_ILi64EEENS7_ILi192EEEEEELi192ENS_6half_tEfNS_4arch4Sm80ELb0ELb1ELb0ELb1ELb0ELb0ELb1ELb0EEENS1_21CollectiveEpilogueFwdINS6_IJS8_SA_S9_EEENS6_IJNS7_ILi1EEESI_SI_EEESC_SE_Li256ELb1ELb1ELb0ELb0EEENS1_19SingleTileSchedulerILb1ELb0ELb1ELi128EEEEEEEEEvNT_6ParamsE)
        /*004c*/ 	.short	0x0380
        /*004e*/ 	.short	0x0418


	//----- nvinfo : EIATTR_SW_WAR
	.align		4
.L_176:
        /*0050*/ 	.byte	0x04, 0x36
        /*0052*/ 	.short	(.L_178 - .L_177)
.L_177:
        /*0054*/ 	.word	0x00000008
.L_178:


//--------------------- .nv.info._ZN7cutlass13device_kernelIN5flash19enable_sm80_to_sm89INS1_16FlashAttnFwdSm80INS1_25CollectiveMainloopFwdSm80ILi8ELi1ELb0EN4cute5tupleIJNS5_1CILi128EEENS7_ILi64EEENS7_ILi192EEEEEELi192ENS_6half_tEfNS_4arch4Sm80ELb0ELb1ELb0ELb1ELb0ELb1ELb1ELb0EEENS1_21CollectiveEpilogueFwdINS6_IJS8_SA_S9_EEENS6_IJNS7_ILi1EEESI_SI_EEESC_SE_Li256ELb1ELb1ELb0ELb0EEENS1_19SingleTileSchedulerILb1ELb0ELb1ELi128EEEEEEEEEvNT_6ParamsE --------------------------
	.section	.nv.info._ZN7cutlass13device_kernelIN5flash19enable_sm80_to_sm89INS1_16FlashAttnFwdSm80INS1_25CollectiveMainloopFwdSm80ILi8ELi1ELb0EN4cute5tupleIJNS5_1CILi128EEENS7_ILi64EEENS7_ILi192EEEEEELi192ENS_6half_tEfNS_4arch4Sm80ELb0ELb1ELb0ELb1ELb0ELb1ELb1ELb0EEENS1_21CollectiveEpilogueFwdINS6_IJS8_SA_S9_EEENS6_IJNS7_ILi1EEESI_SI_EEESC_SE_Li256ELb1ELb1ELb0ELb0EEENS1_19SingleTileSchedulerILb1ELb0ELb1ELi128EEEEEEEEEvNT_6ParamsE,"",@"SHT_CUDA_INFO"
	.sectionflags	@""
	.align	4


	//----- nvinfo : EIATTR_CUDA_API_VERSION
	.align		4
        /*0000*/ 	.byte	0x04, 0x37
        /*0002*/ 	.short	(.L_180 - .L_179)
.L_179:
        /*0004*/ 	.word	0x00000082


	//----- nvinfo : EIATTR_KPARAM_INFO
	.align		4
.L_180:
        /*0008*/ 	.byte	0x04, 0x17
        /*000a*/ 	.short	(.L_182 - .L_181)
.L_181:
        /*000c*/ 	.word	0x00000000
        /*0010*/ 	.short	0x0000
        /*0012*/ 	.short	0x0000
        /*0014*/ 	.byte	0x00, 0xf0, 0x61, 0x10


	//----- nvinfo : EIATTR_SPARSE_MMA_MASK
	.align		4
.L_182:
        /*0018*/ 	.byte	0x03, 0x50
        /*001a*/ 	.short	0x0000


	//----- nvinfo : EIATTR_MAXREG_COUNT
	.align		4
        /*001c*/ 	.byte	0x03, 0x1b
        /*001e*/ 	.short	0x00ff


	//----- nvinfo : EIATTR_MERCURY_ISA_VERSION
	.align		4
        /*0020*/ 	.byte	0x03, 0x5f
        /*0022*/ 	.short	0x0101


	//----- nvinfo : EIATTR_VRC_CTA_INIT_COUNT
	.align		4
        /*0024*/ 	.byte	0x02, 0x4a
	.zero		1
	.zero		1


	//----- nvinfo : EIATTR_EXIT_INSTR_OFFSETS
	.align		4
        /*0028*/ 	.byte	0x04, 0x1c
        /*002a*/ 	.short	(.L_184 - .L_183)


	//   ....[0]....
.L_183:
        /*002c*/ 	.word	0x00000010


	//----- nvinfo : EIATTR_MAX_THREADS
	.align		4
.L_184:
        /*0030*/ 	.byte	0x04, 0x05
        /*0032*/ 	.short	(.L_186 - .L_185)
.L_185:
        /*0034*/ 	.word	0x00000100
        /*0038*/ 	.word	0x00000001
        /*003c*/ 	.word	0x00000001


	//----- nvinfo : EIATTR_CBANK_PARAM_SIZE
	.align		4
.L_186:
        /*0040*/ 	.byte	0x03, 0x19
        /*0042*/ 	.short	0x0418


	//----- nvinfo : EIATTR_PARAM_CBANK
	.align		4
        /*0044*/ 	.byte	0x04, 0x0a
        /*0046*/ 	.short	(.L_188 - .L_187)
	.align		4
.L_187:
        /*0048*/ 	.word	index@(.nv.constant0._ZN7cutlass13device_kernelIN5flash19enable_sm80_to_sm89INS1_16FlashAttnFwdSm80INS1_25CollectiveMainloopFwdSm80ILi8ELi1ELb0EN4cute5tupleIJNS5_1CILi128EEENS7_ILi64EEENS7_ILi192EEEEEELi192ENS_6half_tEfNS_4arch4Sm80ELb0ELb1ELb0ELb1ELb0ELb1ELb1ELb0EEENS1_21CollectiveEpilogueFwdINS6_IJS8_SA_S9_EEENS6_IJNS7_ILi1EEESI_SI_EEESC_SE_Li256ELb1ELb1ELb0ELb0EEENS1_19SingleTileSchedulerILb1ELb0ELb1ELi128EEEEEEEEEvNT_6ParamsE)
        /*004c*/ 	.short	0x0380
        /*004e*/ 	.short	0x0418


	//----- nvinfo : EIATTR_SW_WAR
	.align		4
.L_188:
        /*0050*/ 	.byte	0x04, 0x36
        /*0052*/ 	.short	(.L_190 - .L_189)
.L_189:
        /*0054*/ 	.word	0x00000008
.L_190:


//--------------------- .nv.info._ZN7cutlass13device_kernelIN5flash19enable_sm80_to_sm89INS1_16FlashAttnFwdSm80INS1_25CollectiveMainloopFwdSm80ILi8ELi1ELb1EN4cute5tupleIJNS5_1CILi128EEENS7_ILi96EEENS7_ILi192EEEEEELi192ENS_6half_tEfNS_4arch4Sm80ELb1ELb0ELb0ELb0ELb0ELb0ELb1ELb0EEENS1_21CollectiveEpilogueFwdINS6_IJS8_SA_S9_EEENS6_IJNS7_ILi1EEESI_SI_EEESC_SE_Li256ELb0ELb1ELb0ELb0EEENS1_30DynamicPersistentTileSchedulerILi256ELi256ELb0ELb1ELb0EEEEEEEEEvNT_6ParamsE --------------------------
	.section	.nv.info._ZN7cutlass13device_kernelIN5flash19enable_sm80_to_sm89INS1_16FlashAttnFwdSm80INS1_25CollectiveMainloopFwdSm80ILi8ELi1ELb1EN4cute5tupleIJNS5_1CILi128EEENS7_ILi96EEENS7_ILi192EEEEEELi192ENS_6half_tEfNS_4arch4Sm80ELb1ELb0ELb0ELb0ELb0ELb0ELb1ELb0EEENS1_21CollectiveEpilogueFwdINS6_IJS8_SA_S9_EEENS6_IJNS7_ILi1EEESI_SI_EEESC_SE_Li256ELb0ELb1ELb0ELb0EEENS1_30DynamicPersistentTileSchedulerILi256ELi256ELb0ELb1ELb0EEEEEEEEEvNT_6ParamsE,"",@"SHT_CUDA_INFO"
	.sectionflags	@""
	.align	4


	//----- nvinfo : EIATTR_CUDA_API_VERSION
	.align		4
        /*0000*/ 	.byte	0x04, 0x37
        /*0002*/ 	.short	(.L_192 - .L_191)
.L_191:
        /*0004*/ 	.word	0x00000082


	//----- nvinfo : EIATTR_KPARAM_INFO
	.align		4
.L_192:
        /*0008*/ 	.byte	0x04, 0x17
        /*000a*/ 	.short	(.L_194 - .L_193)
.L_193:
        /*000c*/ 	.word	0x00000000
        /*0010*/ 	.short	0x0000
        /*0012*/ 	.short	0x0000
        /*0014*/ 	.byte	0x00, 0xf0, 0xa1, 0x10


	//----- nvinfo : EIATTR_SPARSE_MMA_MASK
	.align		4
.L_194:
        /*0018*/ 	.byte	0x03, 0x50
        /*001a*/ 	.short	0x0000


	//----- nvinfo : EIATTR_MAXREG_COUNT
	.align		4
        /*001c*/ 	.byte	0x03, 0x1b
        /*001e*/ 	.short	0x00ff


	//----- nvinfo : EIATTR_MERCURY_ISA_VERSION
	.align		4
        /*0020*/ 	.byte	0x03, 0x5f
        /*0022*/ 	.short	0x0101


	//----- nvinfo : EIATTR_VRC_CTA_INIT_COUNT
	.align		4
        /*0024*/ 	.byte	0x02, 0x4a
	.zero		1
	.zero		1


	//----- nvinfo : EIATTR_EXIT_INSTR_OFFSETS
	.align		4
        /*0028*/ 	.byte	0x04, 0x1c
        /*002a*/ 	.short	(.L_196 - .L_195)


	//   ....[0]....
.L_195:
        /*002c*/ 	.word	0x00000010


	//----- nvinfo : EIATTR_MAX_THREADS
	.align		4
.L_196:
        /*0030*/ 	.byte	0x04, 0x05
        /*0032*/ 	.short	(.L_198 - .L_197)
.L_197:
        /*0034*/ 	.word	0x00000100
        /*0038*/ 	.word	0x00000001
        /*003c*/ 	.word	0x00000001


	//----- nvinfo : EIATTR_CBANK_PARAM_SIZE
	.align		4
.L_198:
        /*0040*/ 	.byte	0x03, 0x19
        /*0042*/ 	.short	0x0428


	//----- nvinfo : EIATTR_PARAM_CBANK
	.align		4
        /*0044*/ 	.byte	0x04, 0x0a
        /*0046*/ 	.short	(.L_200 - .L_199)
	.align		4
.L_199:
        /*0048*/ 	.word	index@(.nv.constant0._ZN7cutlass13device_kernelIN5flash19enable_sm80_to_sm89INS1_16FlashAttnFwdSm80INS1_25CollectiveMainloopFwdSm80ILi8ELi1ELb1EN4cute5tupleIJNS5_1CILi128EEENS7_ILi96EEENS7_ILi192EEEEEELi192ENS_6half_tEfNS_4arch4Sm80ELb1ELb0ELb0ELb0ELb0ELb0ELb1ELb0EEENS1_21CollectiveEpilogueFwdINS6_IJS8_SA_S9_EEENS6_IJNS7_ILi1EEESI_SI_EEESC_SE_Li256ELb0ELb1ELb0ELb0EEENS1_30DynamicPersistentTileSchedulerILi256ELi256ELb0ELb1ELb0EEEEEEEEEvNT_6ParamsE)
        /*004c*/ 	.short	0x0380
        /*004e*/ 	.short	0x0428


	//----- nvinfo : EIATTR_SW_WAR
	.align		4
.L_200:
        /*0050*/ 	.byte	0x04, 0x36
        /*0052*/ 	.short	(.L_202 - .L_201)
.L_201:
        /*0054*/ 	.word	0x00000008
.L_202:


//--------------------- .nv.info._ZN7cutlass13device_kernelIN5flash19enable_sm80_to_sm89INS1_16FlashAttnFwdSm80INS1_25CollectiveMainloopFwdSm80ILi8ELi1ELb1EN4cute5tupleIJNS5_1CILi128EEENS7_ILi96EEENS7_ILi192EEEEEELi192ENS_6half_tEfNS_4arch4Sm80ELb1ELb0ELb0ELb1ELb0ELb0ELb1ELb0EEENS1_21CollectiveEpilogueFwdINS6_IJS8_SA_S9_EEENS6_IJNS7_ILi1EEESI_SI_EEESC_SE_Li256ELb1ELb1ELb0ELb0EEENS1_19SingleTileSchedulerILb1ELb0ELb1ELi128EEEEEEEEEvNT_6ParamsE --------------------------
	.section	.nv.info._ZN7cutlass13device_kernelIN5flash19enable_sm80_to_sm89INS1_16FlashAttnFwdSm80INS1_25CollectiveMainloopFwdSm80ILi8ELi1ELb1EN4cute5tupleIJNS5_1CILi128EEENS7_ILi96EEENS7_ILi192EEEEEELi192ENS_6half_tEfNS_4arch4Sm80ELb1ELb0ELb0ELb1ELb0ELb0ELb1ELb0EEENS1_21CollectiveEpilogueFwdINS6_IJS8_SA_S9_EEENS6_IJNS7_ILi1EEESI_SI_EEESC_SE_Li256ELb1ELb1ELb0ELb0EEENS1_19SingleTileSchedulerILb1ELb0ELb1ELi128EEEEEEEEEvNT_6ParamsE,"",@"SHT_CUDA_INFO"
	.sectionflags	@""
	.align	4


	//----- nvinfo : EIATTR_CUDA_API_VERSION
	.align		4
        /*0000*/ 	.byte	0x04, 0x37
        /*0002*/ 	.short	(.L_204 - .L_203)
.L_203:
        /*0004*/ 	.word	0x00000082


	//----- nvinfo : EIATTR_KPARAM_INFO
	.align		4
.L_204:
        /*0008*/ 	.byte	0x04, 0x17
        /*000a*/ 	.short	(.L_206 - .L_205)
.L_205:
        /*000c*/ 	.word	0x00000000
        /*0010*/ 	.short	0x0000
        /*0012*/ 	.short	0x0000
        /*0014*/ 	.byte	0x00, 0xf0, 0x61, 0x10


	//----- nvinfo : EIATTR_SPARSE_MMA_MASK
	.align		4
.L_206:
        /*0018*/ 	.byte	0x03, 0x50
        /*001a*/ 	.short	0x0000


	//----- nvinfo : EIATTR_MAXREG_COUNT
	.align		4
        /*001c*/ 	.byte	0x03, 0x1b
        /*001e*/ 	.short	0x00ff


	//----- nvinfo : EIATTR_MERCURY_ISA_VERSION
	.align		4
        /*0020*/ 	.byte	0x03, 0x5f
        /*0022*/ 	.short	0x0101


	//----- nvinfo : EIATTR_VRC_CTA_INIT_COUNT
	.align		4
        /*0024*/ 	.byte	0x02, 0x4a
	.zero		1
	.zero		1


	//----- nvinfo : EIATTR_EXIT_INSTR_OFFSETS
	.align		4
        /*0028*/ 	.byte	0x04, 0x1c
        /*002a*/ 	.short	(.L_208 - .L_207)


	//   ....[0]....
.L_207:
        /*002c*/ 	.word	0x00000010


	//----- nvinfo : EIATTR_MAX_THREADS
	.align		4
.L_208:
        /*0030*/ 	.byte	0x04, 0x05
        /*0032*/ 	.short	(.L_210 - .L_209)
.L_209:
        /*0034*/ 	.word	0x00000100
        /*0038*/ 	.word	0x00000001
        /*003c*/ 	.word	0x00000001


	//----- nvinfo : EIATTR_CBANK_PARAM_SIZE
	.align		4
.L_210:
        /*0040*/ 	.byte	0x03, 0x19
        /*0042*/ 	.short	0x0418


	//----- nvinfo : EIATTR_PARAM_CBANK
	.align		4
        /*0044*/ 	.byte	0x04, 0x0a
        /*0046*/ 	.short	(.L_212 - .L_211)
	.align		4
.L_211:
        /*0048*/ 	.word	index@(.nv.constant0._ZN7cutlass13device_kernelIN5flash19enable_sm80_to_sm89INS1_16FlashAttnFwdSm80INS1_25CollectiveMainloopFwdSm80ILi8ELi1ELb1EN4cute5tupleIJNS5_1CILi128EEENS7_ILi96EEENS7_ILi192EEEEEELi192ENS_6half_tEfNS_4arch4Sm80ELb1ELb0ELb0ELb1ELb0ELb0ELb1ELb0EEENS1_21CollectiveEpilogueFwdINS6_IJS8_SA_S9_EEENS6_IJNS7_ILi1EEESI_SI_EEESC_SE_Li256ELb1ELb1ELb0ELb0EEENS1_19SingleTileSchedulerILb1ELb0ELb1ELi128EEEEEEEEEvNT_6ParamsE)
        /*004c*/ 	.short	0x0380
        /*004e*/ 	.short	0x0418


	//----- nvinfo : EIATTR_SW_WAR
	.align		4
.L_212:
        /*0050*/ 	.byte	0x04, 0x36
        /*0052*/ 	.short	(.L_214 - .L_213)
.L_213:
        /*0054*/ 	.word	0x00000008
.L_214:


//--------------------- .nv.info._ZN7cutlass13device_kernelIN5flash19enable_sm80_to_sm89INS1_16FlashAttnFwdSm80INS1_25CollectiveMainloopFwdSm80ILi8ELi1ELb0EN4cute5tupleIJNS5_1CILi128EEENS7_ILi64EEENS7_ILi192EEEEEELi192ENS_6half_tEfNS_4arch4Sm80ELb1ELb0ELb0ELb1ELb0ELb1ELb1ELb0EEENS1_21CollectiveEpilogueFwdINS6_IJS8_SA_S9_EEENS6_IJNS7_ILi1EEESI_SI_EEESC_SE_Li256ELb1ELb1ELb0ELb0EEENS1_19SingleTileSchedulerILb1ELb0ELb1ELi128EEEEEEEEEvNT_6ParamsE --------------------------
	.section	.nv.info._ZN7cutlass13device_kernelIN5flash19enable_sm80_to_sm89INS1_16FlashAttnFwdSm80INS1_25CollectiveMainloopFwdSm80ILi8ELi1ELb0EN4cute5tupleIJNS5_1CILi128EEENS7_ILi64EEENS7_ILi192EEEEEELi192ENS_6half_tEfNS_4arch4Sm80ELb1ELb0ELb0ELb1ELb0ELb1ELb1ELb0EEENS1_21CollectiveEpilogueFwdINS6_IJS8_SA_S9_EEENS6_IJNS7_ILi1EEESI_SI_EEESC_SE_Li256ELb1ELb1ELb0ELb0EEENS1_19SingleTileSchedulerILb1ELb0ELb1ELi128EEEEEEEEEvNT_6ParamsE,"",@"SHT_CUDA_INFO"
	.sectionflags	@""
	.align	4


	//----- nvinfo : EIATTR_CUDA_API_VERSION
	.align		4
        /*0000*/ 	.byte	0x04, 0x37
        /*0002*/ 	.short	(.L_216 - .L_215)
.L_215:
        /*0004*/ 	.word	0x00000082


	//----- nvinfo : EIATTR_KPARAM_INFO
	.align		4
.L_216:
        /*0008*/ 	.byte	0x04, 0x17
        /*000a*/ 	.short	(.L_218 - .L_217)
.L_217:
        /*000c*/ 	.word	0x00000000
        /*0010*/ 	.short	0x0000
        /*0012*/ 	.short	0x0000
        /*0014*/ 	.byte	0x00, 0xf0, 0x61, 0x10


	//----- nvinfo : EIATTR_SPARSE_MMA_MASK
	.align		4
.L_218:
        /*0018*/ 	.byte	0x03, 0x50
        /*001a*/ 	.short	0x0000


	//----- nvinfo : EIATTR_MAXREG_COUNT
	.align		4
        /*001c*/ 	.byte	0x03, 0x1b
        /*001e*/ 	.short	0x00ff


	//----- nvinfo : EIATTR_MERCURY_ISA_VERSION
	.align		4
        /*0020*/ 	.byte	0x03, 0x5f
        /*0022*/ 	.short	0x0101


	//----- nvinfo : EIATTR_VRC_CTA_INIT_COUNT
	.align		4
        /*0024*/ 	.byte	0x02, 0x4a
	.zero		1
	.zero		1


	//----- nvinfo : EIATTR_EXIT_INSTR_OFFSETS
	.align		4
        /*0028*/ 	.byte	0x04, 0x1c
        /*002a*/ 	.short	(.L_220 - .L_219)


	//   ....[0]....
.L_219:
        /*002c*/ 	.word	0x00000010


	//----- nvinfo : EIATTR_MAX_THREADS
	.align		4
.L_220:
        /*0030*/ 	.byte	0x04, 0x05
        /*0032*/ 	.short	(.L_222 - .L_221)
.L_221:
        /*0034*/ 	.word	0x00000100
        /*0038*/ 	.word	0x00000001
        /*003c*/ 	.word	0x00000001


	//----- nvinfo : EIATTR_CBANK_PARAM_SIZE
	.align		4
.L_222:
        /*0040*/ 	.byte	0x03, 0x19
        /*0042*/ 	.short	0x0418


	//----- nvinfo : EIATTR_PARAM_CBANK
	.align		4
        /*0044*/ 	.byte	0x04, 0x0a
        /*0046*/ 	.short	(.L_224 - .L_223)
	.align		4
.L_223:
        /*0048*/ 	.word	index@(.nv.constant0._ZN7cutlass13device_kernelIN5flash19enable_sm80_to_sm89INS1_16FlashAttnFwdSm80INS1_25CollectiveMainloopFwdSm80ILi8ELi1ELb0EN4cute5tupleIJNS5_1CILi128EEENS7_ILi64EEENS7_ILi192EEEEEELi192ENS_6half_tEfNS_4arch4Sm80ELb1ELb0ELb0ELb1ELb0ELb1ELb1ELb0EEENS1_21CollectiveEpilogueFwdINS6_IJS8_SA_S9_EEENS6_IJNS7_ILi1EEESI_SI_EEESC_SE_Li256ELb1ELb1ELb0ELb0EEENS1_19SingleTileSchedulerILb1ELb0ELb1ELi128EEEEEEEEEvNT_6ParamsE)
        /*004c*/ 	.short	0x0380
        /*004e*/ 	.short	0x0418


	//----- nvinfo : EIATTR_SW_WAR
	.align		4
.L_224:
        /*0050*/ 	.byte	0x04, 0x36
        /*0052*/ 	.short	(.L_226 - .L_225)
.L_225:
        /*0054*/ 	.word	0x00000008
.L_226:


//--------------------- .nv.info._ZN7cutlass13device_kernelIN5flash19enable_sm80_to_sm89INS1_16FlashAttnFwdSm80INS1_25CollectiveMainloopFwdSm80ILi8ELi2ELb1EN4cute5tupleIJNS5_1CILi128EEENS7_ILi96EEENS7_ILi192EEEEEELi192ENS_6half_tEfNS_4arch4Sm80ELb0ELb0ELb0ELb0ELb0ELb0ELb1ELb0EEENS1_21CollectiveEpilogueFwdINS6_IJS8_SA_S9_EEENS6_IJNS7_ILi1EEESI_SI_EEESC_SE_Li256ELb0ELb1ELb0ELb0EEENS1_19SingleTileSchedulerILb0ELb0ELb1ELi128EEEEEEEEEvNT_6ParamsE --------------------------
	.section	.nv.info._ZN7cutlass13device_kernelIN5flash19enable_sm80_to_sm89INS1_16FlashAttnFwdSm80INS1_25CollectiveMainloopFwdSm80ILi8ELi2ELb1EN4cute5tupleIJNS5_1CILi128EEENS7_ILi96EEENS7_ILi192EEEEEELi192ENS_6half_tEfNS_4arch4Sm80ELb0ELb0ELb0ELb0ELb0ELb0ELb1ELb0EEENS1_21CollectiveEpilogueFwdINS6_IJS8_SA_S9_EEENS6_IJNS7_ILi1EEESI_SI_EEESC_SE_Li256ELb0ELb1ELb0ELb0EEENS1_19SingleTileSchedulerILb0ELb0ELb1ELi128EEEEEEEEEvNT_6ParamsE,"",@"SHT_CUDA_INFO"
	.sectionflags	@""
	.align	4


	//----- nvinfo : EIATTR_CUDA_API_VERSION
	.align		4
        /*0000*/ 	.byte	0x04, 0x37
        /*0002*/ 	.short	(.L_228 - .L_227)
.L_227:
        /*0004*/ 	.word	0x00000082


	//----- nvinfo : EIATTR_KPARAM_INFO
	.align		4
.L_228:
        /*0008*/ 	.byte	0x04, 0x17
        /*000a*/ 	.short	(.L_230 - .L_229)
.L_229:
        /*000c*/ 	.word	0x00000000
        /*0010*/ 	.short	0x0000
        /*0012*/ 	.short	0x0000
        /*0014*/ 	.byte	0x00, 0xf0, 0x61, 0x10


	//----- nvinfo : EIATTR_SPARSE_MMA_MASK
	.align		4
.L_230:
        /*0018*/ 	.byte	0x03, 0x50
        /*001a*/ 	.short	0x0000


	//----- nvinfo : EIATTR_MAXREG_COUNT
	.align		4
        /*001c*/ 	.byte	0x03, 0x1b
        /*001e*/ 	.short	0x00ff


	//----- nvinfo : EIATTR_MERCURY_ISA_VERSION
	.align		4
        /*0020*/ 	.byte	0x03, 0x5f
        /*0022*/ 	.short	0x0101


	//----- nvinfo : EIATTR_VRC_CTA_INIT_COUNT
	.align		4
        /*0024*/ 	.byte	0x02, 0x4a
	.zero		1
	.zero		1


	//----- nvinfo : EIATTR_EXIT_INSTR_OFFSETS
	.align		4
        /*0028*/ 	.byte	0x04, 0x1c
        /*002a*/ 	.short	(.L_232 - .L_231)


	//   ....[0]....
.L_231:
        /*002c*/ 	.word	0x00000010


	//----- nvinfo : EIATTR_MAX_THREADS
	.align		4
.L_232:
        /*0030*/ 	.byte	0x04, 0x05
        /*0032*/ 	.short	(.L_234 - .L_233)
.L_233:
        /*0034*/ 	.word	0x00000100
        /*0038*/ 	.word	0x00000001
        /*003c*/ 	.word	0x00000001


	//----- nvinfo : EIATTR_CBANK_PARAM_SIZE
	.align		4
.L_234:
        /*0040*/ 	.byte	0x03, 0x19
        /*0042*/ 	.short	0x0418


	//----- nvinfo : EIATTR_PARAM_CBANK
	.align		4
        /*0044*/ 	.byte	0x04, 0x0a
        /*0046*/ 	.short	(.L_236 - .L_235)
	.align		4
.L_235:
        /*0048*/ 	.word	index@(.nv.constant0._ZN7cutlass13device_kernelIN5flash19enable_sm80_to_sm89INS1_16FlashAttnFwdSm80INS1_25CollectiveMainloopFwdSm80ILi8ELi2ELb1EN4cute5tupleIJNS5_1CILi128EEENS7_ILi96EEENS7_ILi192EEEEEELi192ENS_6half_tEfNS_4arch4Sm80ELb0ELb0ELb0ELb0ELb0ELb0ELb1ELb0EEENS1_21CollectiveEpilogueFwdINS6_IJS8_SA_S9_EEENS6_IJNS7_ILi1EEESI_SI_EEESC_SE_Li256ELb0ELb1ELb0ELb0EEENS1_19SingleTileSchedulerILb0ELb0ELb1ELi128EEEEEEEEEvNT_6ParamsE)
        /*004c*/ 	.short	0x0380
        /*004e*/ 	.short	0x0418


	//----- nvinfo : EIATTR_SW_WAR
	.align		4
.L_236:
        /*0050*/ 	.byte	0x04, 0x36
        /*0052*/ 	.short	(.L_238 - .L_237)
.L_237:
        /*0054*/ 	.word	0x00000008
.L_238:


//--------------------- .nv.info._ZN7cutlass13device_kernelIN5flash19enable_sm80_to_sm89INS1_16FlashAttnFwdSm80INS1_25CollectiveMainloopFwdSm80ILi8ELi2ELb1EN4cute5tupleIJNS5_1CILi128EEENS7_ILi96EEENS7_ILi192EEEEEELi192ENS_6half_tEfNS_4arch4Sm80ELb0ELb0ELb0ELb1ELb0ELb0ELb1ELb0EEENS1_21CollectiveEpilogueFwdINS6_IJS8_SA_S9_EEENS6_IJNS7_ILi1EEESI_SI_EEESC_SE_Li256ELb1ELb1ELb0ELb0EEENS1_19SingleTileSchedulerILb1ELb0ELb1ELi128EEEEEEEEEvNT_6ParamsE --------------------------
	.section	.nv.info._ZN7cutlass13device_kernelIN5flash19enable_sm80_to_sm89INS1_16FlashAttnFwdSm80INS1_25CollectiveMainloopFwdSm80ILi8ELi2ELb1EN4cute5tupleIJNS5_1CILi128EEENS7_ILi96EEENS7_ILi192EEEEEELi192ENS_6half_tEfNS_4arch4Sm80ELb0ELb0ELb0ELb1ELb0ELb0ELb1ELb0EEENS1_21CollectiveEpilogueFwdINS6_IJS8_SA_S9_EEENS6_IJNS7_ILi1EEESI_SI_EEESC_SE_Li256ELb1ELb1ELb0ELb0EEENS1_19SingleTileSchedulerILb1ELb0ELb1ELi128EEEEEEEEEvNT_6ParamsE,"",@"SHT_CUDA_INFO"
	.sectionflags	@""
	.align	4


	//----- nvinfo : EIATTR_CUDA_API_VERSION
	.align		4
        /*0000*/ 	.byte	0x04, 0x37
        /*0002*/ 	.short	(.L_240 - .L_239)
.L_239:
        /*0004*/ 	.word	0x00000082


	//----- nvinfo : EIATTR_KPARAM_INFO
	.align		4
.L_240:
        /*0008*/ 	.byte	0x04, 0x17
        /*000a*/ 	.short	(.L_242 - .L_241)
.L_241:
        /*000c*/ 	.word	0x00000000
        /*0010*/ 	.short	0x0000
        /*0012*/ 	.short	0x0000
        /*0014*/ 	.byte	0x00, 0xf0, 0x61, 0x10


	//----- nvinfo : EIATTR_SPARSE_MMA_MASK
	.align		4
.L_242:
        /*0018*/ 	.byte	0x03, 0x50
        /*001a*/ 	.short	0x0000


	//----- nvinfo : EIATTR_MAXREG_COUNT
	.align		4
        /*001c*/ 	.byte	0x03, 0x1b
        /*001e*/ 	.short	0x00ff


	//----- nvinfo : EIATTR_MERCURY_ISA_VERSION
	.align		4
        /*0020*/ 	.byte	0x03, 0x5f
        /*0022*/ 	.short	0x0101


	//----- nvinfo : EIATTR_VRC_CTA_INIT_COUNT
	.align		4
        /*0024*/ 	.byte	0x02, 0x4a
	.zero		1
	.zero		1


	//----- nvinfo : EIATTR_EXIT_INSTR_OFFSETS
	.align		4
        /*0028*/ 	.byte	0x04, 0x1c
        /*002a*/ 	.short	(.L_244 - .L_243)


	//   ....[0]....
.L_243:
        /*002c*/ 	.word	0x00000010


	//----- nvinfo : EIATTR_MAX_THREADS
	.align		4
.L_244:
        /*0030*/ 	.byte	0x04, 0x05
        /*0032*/ 	.short	(.L_246 - .L_245)
.L_245:
        /*0034*/ 	.word	0x00000100
        /*0038*/ 	.word	0x00000001
        /*003c*/ 	.word	0x00000001


	//----- nvinfo : EIATTR_CBANK_PARAM_SIZE
	.align		4
.L_246:
        /*0040*/ 	.byte	0x03, 0x19
        /*0042*/ 	.short	0x0418


	//----- nvinfo : EIATTR_PARAM_CBANK
	.align		4
        /*0044*/ 	.byte	0x04, 0x0a
        /*0046*/ 	.short	(.L_248 - .L_247)
	.align		4
.L_247:
        /*0048*/ 	.word	index@(.nv.constant0._ZN7cutlass13device_kernelIN5flash19enable_sm80_to_sm89INS1_16FlashAttnFwdSm80INS1_25CollectiveMainloopFwdSm80ILi8ELi2ELb1EN4cute5tupleIJNS5_1CILi128EEENS7_ILi96EEENS7_ILi192EEEEEELi192ENS_6half_tEfNS_4arch4Sm80ELb0ELb0ELb0ELb1ELb0ELb0ELb1ELb0EEENS1_21CollectiveEpilogueFwdINS6_IJS8_SA_S9_EEENS6_IJNS7_ILi1EEESI_SI_EEESC_SE_Li256ELb1ELb1ELb0ELb0EEENS1_19SingleTileSchedulerILb1ELb0ELb1ELi128EEEEEEEEEvNT_6ParamsE)
        /*004c*/ 	.short	0x0380
        /*004e*/ 	.short	0x0418


	//----- nvinfo : EIATTR_SW_WAR
	.align		4
.L_248:
        /*0050*/ 	.byte	0x04, 0x36
        /*0052*/ 	.short	(.L_250 - .L_249)
.L_249:
        /*0054*/ 	.word	0x00000008
.L_250:


//--------------------- .nv.info._ZN7cutlass13device_kernelIN5flash19enable_sm80_to_sm89INS1_16FlashAttnFwdSm80INS1_25CollectiveMainloopFwdSm80ILi8ELi2ELb0EN4cute5tupleIJNS5_1CILi128EEENS7_ILi64EEENS7_ILi192EEEEEELi192ENS_6half_tEfNS_4arch4Sm80ELb0ELb0ELb0ELb1ELb0ELb1ELb1ELb0EEENS1_21CollectiveEpilogueFwdINS6_IJS8_SA_S9_EEENS6_IJNS7_ILi1EEESI_SI_EEESC_SE_Li256ELb1ELb1ELb0ELb0EEENS1_19SingleTileSchedulerILb1ELb0ELb1ELi128EEEEEEEEEvNT_6ParamsE --------------------------
	.section	.nv.info._ZN7cutlass13device_kernelIN5flash19enable_sm80_to_sm89INS1_16FlashAttnFwdSm80INS1_25CollectiveMainloopFwdSm80ILi8ELi2ELb0EN4cute5tupleIJNS5_1CILi128EEENS7_ILi64EEENS7_ILi192EEEEEELi192ENS_6half_tEfNS_4arch4Sm80ELb0ELb0ELb0ELb1ELb0ELb1ELb1ELb0EEENS1_21CollectiveEpilogueFwdINS6_IJS8_SA_S9_EEENS6_IJNS7_ILi1EEESI_SI_EEESC_SE_Li256ELb1ELb1ELb0ELb0EEENS1_19SingleTileSchedulerILb1ELb0ELb1ELi128EEEEEEEEEvNT_6ParamsE,"",@"SHT_CUDA_INFO"
	.sectionflags	@""
	.align	4


	//----- nvinfo : EIATTR_CUDA_API_VERSION
	.align		4
        /*0000*/ 	.byte	0x04, 0x37
        /*0002*/ 	.short	(.L_252 - .L_251)
.L_251:
        /*0004*/ 	.word	0x00000082


	//----- nvinfo : EIATTR_KPARAM_INFO
	.align		4
.L_252:
        /*0008*/ 	.byte	0x04, 0x17
        /*000a*/ 	.short	(.L_254 - .L_253)
.L_253:
        /*000c*/ 	.word	0x00000000
        /*0010*/ 	.short	0x0000
        /*0012*/ 	.short	0x0000
        /*0014*/ 	.byte	0x00, 0xf0, 0x61, 0x10


	//----- nvinfo : EIATTR_SPARSE_MMA_MASK
	.align		4
.L_254:
        /*0018*/ 	.byte	0x03, 0x50
        /*001a*/ 	.short	0x0000


	//----- nvinfo : EIATTR_MAXREG_COUNT
	.align		4
        /*001c*/ 	.byte	0x03, 0x1b
        /*001e*/ 	.short	0x00ff


	//----- nvinfo : EIATTR_MERCURY_ISA_VERSION
	.align		4
        /*0020*/ 	.byte	0x03, 0x5f
        /*0022*/ 	.short	0x0101


	//----- nvinfo : EIATTR_VRC_CTA_INIT_COUNT
	.align		4
        /*0024*/ 	.byte	0x02, 0x4a
	.zero		1
	.zero		1


	//----- nvinfo : EIATTR_EXIT_INSTR_OFFSETS
	.align		4
        /*0028*/ 	.byte	0x04, 0x1c
        /*002a*/ 	.short	(.L_256 - .L_255)


	//   ....[0]....
.L_255:
        /*002c*/ 	.word	0x00000010


	//----- nvinfo : EIATTR_MAX_THREADS
	.align		4
.L_256:
        /*0030*/ 	.byte	0x04, 0x05
        /*0032*/ 	.short	(.L_258 - .L_257)
.L_257:
        /*0034*/ 	.word	0x00000100
        /*0038*/ 	.word	0x00000001
        /*003c*/ 	.word	0x00000001


	//----- nvinfo : EIATTR_CBANK_PARAM_SIZE
	.align		4
.L_258:
        /*0040*/ 	.byte	0x03, 0x19
        /*0042*/ 	.short	0x0418


	//----- nvinfo : EIATTR_PARAM_CBANK
	.align		4
        /*0044*/ 	.byte	0x04, 0x0a
        /*0046*/ 	.short	(.L_260 - .L_259)
	.align		4
.L_259:
        /*0048*/ 	.word	index@(.nv.constant0._ZN7cutlass13device_kernelIN5flash19enable_sm80_to_sm89INS1_16FlashAttnFwdSm80INS1_25CollectiveMainloopFwdSm80ILi8ELi2ELb0EN4cute5tupleIJNS5_1CILi128EEENS7_ILi64EEENS7_ILi192EEEEEELi192ENS_6half_tEfNS_4arch4Sm80ELb0ELb0ELb0ELb1ELb0ELb1ELb1ELb0EEENS1_21CollectiveEpilogueFwdINS6_IJS8_SA_S9_EEENS6_IJNS7_ILi1EEESI_SI_EEESC_SE_Li256ELb1ELb1ELb0ELb0EEENS1_19SingleTileSchedulerILb1ELb0ELb1ELi128EEEEEEEEEvNT_6ParamsE)
        /*004c*/ 	.short	0x0380
        /*004e*/ 	.short	0x0418


	//----- nvinfo : EIATTR_SW_WAR
	.align		4
.L_260:
        /*0050*/ 	.byte	0x04, 0x36
        /*0052*/ 	.short	(.L_262 - .L_261)
.L_261:
        /*0054*/ 	.word	0x00000008
.L_262:


//--------------------- .nv.info._ZN7cutlass13device_kernelIN5flash19enable_sm80_to_sm89INS1_16FlashAttnFwdSm80INS1_25CollectiveMainloopFwdSm80ILi8ELi2ELb0EN4cute5tupleIJNS5_1CILi128EEENS7_ILi64EEENS7_ILi192EEEEEELi192ENS_6half_tEfNS_4arch4Sm80ELb0ELb1ELb0ELb0ELb0ELb0ELb1ELb0EEENS1_21CollectiveEpilogueFwdINS6_IJS8_SA_S9_EEENS6_IJNS7_ILi1EEESI_SI_EEESC_SE_Li256ELb0ELb1ELb0ELb0EEENS1_19SingleTileSchedulerILb0ELb0ELb1ELi128EEEEEEEEEvNT_6ParamsE --------------------------
	.section	.nv.info._ZN7cutlass13device_kernelIN5flash19enable_sm80_to_sm89INS1_16FlashAttnFwdSm80INS1_25CollectiveMainloopFwdSm80ILi8ELi2ELb0EN4cute5tupleIJNS5_1CILi128EEENS7_ILi64EEENS7_ILi192EEEEEELi192ENS_6half_tEfNS_4arch4Sm80ELb0ELb1ELb0ELb0ELb0ELb0ELb1ELb0EEENS1_21CollectiveEpilogueFwdINS6_IJS8_SA_S9_EEENS6_IJNS7_ILi1EEESI_SI_EEESC_SE_Li256ELb0ELb1ELb0ELb0EEENS1_19SingleTileSchedulerILb0ELb0ELb1ELi128EEEEEEEEEvNT_6ParamsE,"",@"SHT_CUDA_INFO"
	.sectionflags	@""
	.align	4


	//----- nvinfo : EIATTR_CUDA_API_VERSION
	.align		4
        /*0000*/ 	.byte	0x04, 0x37
        /*0002*/ 	.short	(.L_264 - .L_263)
.L_263:
        /*0004*/ 	.word	0x00000082


	//----- nvinfo : EIATTR_KPARAM_INFO
	.align		4
.L_264:
        /*0008*/ 	.byte	0x04, 0x17
        /*000a*/ 	.short	(.L_266 - .L_265)
.L_265:
        /*000c*/ 	.word	0x00000000
        /*0010*/ 	.short	0x0000
        /*0012*/ 	.short	0x0000
        /*0014*/ 	.byte	0x00, 0xf0, 0x61, 0x10


	//----- nvinfo : EIATTR_SPARSE_MMA_MASK
	.align		4
.L_266:
        /*0018*/ 	.byte	0x03, 0x50
        /*001a*/ 	.short	0x0000


	//----- nvinfo : EIATTR_MAXREG_COUNT
	.align		4
        /*001c*/ 	.byte	0x03, 0x1b
        /*001e*/ 	.short	0x00ff


	//----- nvinfo : EIATTR_MERCURY_ISA_VERSION
	.align		4
        /*0020*/ 	.byte	0x03, 0x5f
        /*0022*/ 	.short	0x0101


	//----- nvinfo : EIATTR_VRC_CTA_INIT_COUNT
	.align		4
        /*0024*/ 	.byte	0x02, 0x4a
	.zero		1
	.zero		1


	//----- nvinfo : EIATTR_EXIT_INSTR_OFFSETS
	.align		4
        /*0028*/ 	.byte	0x04, 0x1c
        /*002a*/ 	.short	(.L_268 - .L_267)


	//   ....[0]....
.L_267:
        /*002c*/ 	.word	0x00000010


	//----- nvinfo : EIATTR_MAX_THREADS
	.align		4
.L_268:
        /*0030*/ 	.byte	0x04, 0x05
        /*0032*/ 	.short	(.L_270 - .L_269)
.L_269:
        /*0034*/ 	.word	0x00000100
        /*0038*/ 	.word	0x00000001
        /*003c*/ 	.word	0x00000001


	//----- nvinfo : EIATTR_CBANK_PARAM_SIZE
	.align		4
.L_270:
        /*0040*/ 	.byte	0x03, 0x19
        /*0042*/ 	.short	0x0418


	//----- nvinfo : EIATTR_PARAM_CBANK
	.align		4
        /*0044*/ 	.byte	0x04, 0x0a
        /*0046*/ 	.short	(.L_272 - .L_271)
	.align		4
.L_271:
        /*0048*/ 	.word	index@(.nv.constant0._ZN7cutlass13device_kernelIN5flash19enable_sm80_to_sm89INS1_16FlashAttnFwdSm80INS1_25CollectiveMainloopFwdSm80ILi8ELi2ELb0EN4cute5tupleIJNS5_1CILi128EEENS7_ILi64EEENS7_ILi192EEEEEELi192ENS_6half_tEfNS_4arch4Sm80ELb0ELb1ELb0ELb0ELb0ELb0ELb1ELb0EEENS1_21CollectiveEpilogueFwdINS6_IJS8_SA_S9_EEENS6_IJNS7_ILi1EEESI_SI_EEESC_SE_Li256ELb0ELb1ELb0ELb0EEENS1_19SingleTileSchedulerILb0ELb0ELb1ELi128EEEEEEEEEvNT_6ParamsE)
        /*004c*/ 	.short	0x0380
        /*004e*/ 	.short	0x0418


	//----- nvinfo : EIATTR_SW_WAR
	.align		4
.L_272:
        /*0050*/ 	.byte	0x04, 0x36
        /*0052*/ 	.short	(.L_274 - .L_273)
.L_273:
        /*0054*/ 	.word	0x00000008
.L_274:


//--------------------- .nv.info._ZN7cutlass13device_kernelIN5flash19enable_sm80_to_sm89INS1_16FlashAttnFwdSm80INS1_25CollectiveMainloopFwdSm80ILi8ELi2ELb0EN4cute5tupleIJNS5_1CILi128EEENS7_ILi64EEENS7_ILi192EEEEEELi192ENS_6half_tEfNS_4arch4Sm80ELb0ELb1ELb0ELb1ELb0ELb0ELb1ELb0EEENS1_21CollectiveEpilogueFwdINS6_IJS8_SA_S9_EEENS6_IJNS7_ILi1EEESI_SI_EEESC_SE_Li256ELb1ELb1ELb0ELb0EEENS1_19SingleTileSchedulerILb1ELb0ELb1ELi128EEEEEEEEEvNT_6ParamsE --------------------------
	.section	.nv.info._ZN7cutlass13device_kernelIN5flash19enable_sm80_to_sm89INS1_16FlashAttnFwdSm80INS1_25CollectiveMainloopFwdSm80ILi8ELi2ELb0EN4cute5tupleIJNS5_1CILi128EEENS7_ILi64EEENS7_ILi192EEEEEELi192ENS_6half_tEfNS_4arch4Sm80ELb0ELb1ELb0ELb1ELb0ELb0ELb1ELb0EEENS1_21CollectiveEpilogueFwdINS6_IJS8_SA_S9_EEENS6_IJNS7_ILi1EEESI_SI_EEESC_SE_Li256ELb1ELb1ELb0ELb0EEENS1_19SingleTileSchedulerILb1ELb0ELb1ELi128EEEEEEEEEvNT_6ParamsE,"",@"SHT_CUDA_INFO"
	.sectionflags	@""
	.align	4


	//----- nvinfo : EIATTR_CUDA_API_VERSION
	.align		4
        /*0000*/ 	.byte	0x04, 0x37
        /*0002*/ 	.short	(.L_276 - .L_275)
.L_275:
        /*0004*/ 	.word	0x00000082


	//----- nvinfo : EIATTR_KPARAM_INFO
	.align		4
.L_276:
        /*0008*/ 	.byte	0x04, 0x17
        /*000a*/ 	.short	(.L_278 - .L_277)
.L_277:
        /*000c*/ 	.word	0x00000000
        /*0010*/ 	.short	0x0000
        /*0012*/ 	.short	0x0000
        /*0014*/ 	.byte	0x00, 0xf0, 0x61, 0x10


	//----- nvinfo : EIATTR_SPARSE_MMA_MASK
	.align		4
.L_278:
        /*0018*/ 	.byte	0x03, 0x50
        /*001a*/ 	.short	0x0000


	//----- nvinfo : EIATTR_MAXREG_COUNT
	.align		4
        /*001c*/ 	.byte	0x03, 0x1b
        /*001e*/ 	.short	0x00ff


	//----- nvinfo : EIATTR_MERCURY_ISA_VERSION
	.align		4
        /*0020*/ 	.byte	0x03, 0x5f
        /*0022*/ 	.short	0x0101


	//----- nvinfo : EIATTR_VRC_CTA_INIT_COUNT
	.align		4
        /*0024*/ 	.byte	0x02, 0x4a
	.zero		1
	.zero		1


	//----- nvinfo : EIATTR_EXIT_INSTR_OFFSETS
	.align		4
        /*0028*/ 	.byte	0x04, 0x1c
        /*002a*/ 	.short	(.L_280 - .L_279)


	//   ....[0]....
.L_279:
        /*002c*/ 	.word	0x00000010


	//----- nvinfo : EIATTR_MAX_THREADS
	.align		4
.L_280:
        /*0030*/ 	.byte	0x04, 0x05
        /*0032*/ 	.short	(.L_282 - .L_281)
.L_281:
        /*0034*/ 	.word	0x00000100
        /*0038*/ 	.word	0x00000001
        /*003c*/ 	.word	0x00000001


	//----- nvinfo : EIATTR_CBANK_PARAM_SIZE
	.align		4
.L_282:
        /*0040*/ 	.byte	0x03, 0x19
        /*0042*/ 	.short	0x0418


	//----- nvinfo : EIATTR_PARAM_CBANK
	.align		4
        /*0044*/ 	.byte	0x04, 0x0a
        /*0046*/ 	.short	(.L_284 - .L_283)
	.align		4
.L_283:
        /*0048*/ 	.word	index@(.nv.constant0._ZN7cutlass13device_kernelIN5flash19enable_sm80_to_sm89INS1_16FlashAttnFwdSm80INS1_25CollectiveMainloopFwdSm80ILi8ELi2ELb0EN4cute5tupleIJNS5_1CILi128EEENS7_ILi64EEENS7_ILi192EEEEEELi192ENS_6half_tEfNS_4arch4Sm80ELb0ELb1ELb0ELb1ELb0ELb0ELb1ELb0EEENS1_21CollectiveEpilogueFwdINS6_IJS8_SA_S9_EEENS6_IJNS7_ILi1EEESI_SI_EEESC_SE_Li256ELb1ELb1ELb0ELb0EEENS1_19SingleTileSchedulerILb1ELb0ELb1ELi128EEEEEEEEEvNT_6ParamsE)
        /*004c*/ 	.short	0x0380
        /*004e*/ 	.short	0x0418


	//----- nvinfo : EIATTR_SW_WAR
	.align		4
.L_284:
        /*0050*/ 	.byte	0x04, 0x36
        /*0052*/ 	.short	(.L_286 - .L_285)
.L_285:
        /*0054*/ 	.word	0x00000008
.L_286:


//--------------------- .nv.info._ZN7cutlass13device_kernelIN5flash19enable_sm80_to_sm89INS1_16FlashAttnFwdSm80INS1_25CollectiveMainloopFwdSm80ILi8ELi2ELb0EN4cute5tupleIJNS5_1CILi128EEENS7_ILi64EEENS7_ILi192EEEEEELi192ENS_6half_tEfNS_4arch4Sm80ELb0ELb1ELb0ELb1ELb0ELb1ELb1ELb0EEENS1_21CollectiveEpilogueFwdINS6_IJS8_SA_S9_EEENS6_IJNS7_ILi1EEESI_SI_EEESC_SE_Li256ELb1ELb1ELb0ELb0EEENS1_19SingleTileSchedulerILb1ELb0ELb1ELi128EEEEEEEEEvNT_6ParamsE --------------------------
	.section	.nv.info._ZN7cutlass13device_kernelIN5flash19enable_sm80_to_sm89INS1_16FlashAttnFwdSm80INS1_25CollectiveMainloopFwdSm80ILi8ELi2ELb0EN4cute5tupleIJNS5_1CILi128EEENS7_ILi64EEENS7_ILi192EEEEEELi192ENS_6half_tEfNS_4arch4Sm80ELb0ELb1ELb0ELb1ELb0ELb1ELb1ELb0EEENS1_21CollectiveEpilogueFwdINS6_IJS8_SA_S9_EEENS6_IJNS7_ILi1EEESI_SI_EEESC_SE_Li256ELb1ELb1ELb0ELb0EEENS1_19SingleTileSchedulerILb1ELb0ELb1ELi128EEEEEEEEEvNT_6ParamsE,"",@"SHT_CUDA_INFO"
	.sectionflags	@""
	.align	4


	//----- nvinfo : EIATTR_CUDA_API_VERSION
	.align		4
        /*0000*/ 	.byte	0x04, 0x37
        /*0002*/ 	.short	(.L_288 - .L_287)
.L_287:
        /*0004*/ 	.word	0x00000082


	//----- nvinfo : EIATTR_KPARAM_INFO
	.align		4
.L_288:
        /*0008*/ 	.byte	0x04, 0x17
        /*000a*/ 	.short	(.L_290 - .L_289)
.L_289:
        /*000c*/ 	.word	0x00000000
        /*0010*/ 	.short	0x0000
        /*0012*/ 	.short	0x0000
        /*0014*/ 	.byte	0x00, 0xf0, 0x61, 0x10


	//----- nvinfo : EIATTR_SPARSE_MMA_MASK
	.align		4
.L_290:
        /*0018*/ 	.byte	0x03, 0x50
        /*001a*/ 	.short	0x0000


	//----- nvinfo : EIATTR_MAXREG_COUNT
	.align		4
        /*001c*/ 	.byte	0x03, 0x1b
        /*001e*/ 	.short	0x00ff


	//----- nvinfo : EIATTR_MERCURY_ISA_VERSION
	.align		4
        /*0020*/ 	.byte	0x03, 0x5f
        /*0022*/ 	.short	0x0101


	//----- nvinfo : EIATTR_VRC_CTA_INIT_COUNT
	.align		4
        /*0024*/ 	.byte	0x02, 0x4a
	.zero		1
	.zero		1


	//----- nvinfo : EIATTR_EXIT_INSTR_OFFSETS
	.align		4
        /*0028*/ 	.byte	0x04, 0x1c
        /*002a*/ 	.short	(.L_292 - .L_291)


	//   ....[0]....
.L_291:
        /*002c*/ 	.word	0x00000010


	//----- nvinfo : EIATTR_MAX_THREADS
	.align		4
.L_292:
        /*0030*/ 	.byte	0x04, 0x05
        /*0032*/ 	.short	(.L_294 - .L_293)
.L_293:
        /*0034*/ 	.word	0x00000100
        /*0038*/ 	.word	0x00000001
        /*003c*/ 	.word	0x00000001


	//----- nvinfo : EIATTR_CBANK_PARAM_SIZE
	.align		4
.L_294:
        /*0040*/ 	.byte	0x03, 0x19
        /*0042*/ 	.short	0x0418


	//----- nvinfo : EIATTR_PARAM_CBANK
	.align		4
        /*0044*/ 	.byte	0x04, 0x0a
        /*0046*/ 	.short	(.L_296 - .L_295)
	.align		4
.L_295:
        /*0048*/ 	.word	index@(.nv.constant0._ZN7cutlass13device_kernelIN5flash19enable_sm80_to_sm89INS1_16FlashAttnFwdSm80INS1_25CollectiveMainloopFwdSm80ILi8ELi2ELb0EN4cute5tupleIJNS5_1CILi128EEENS7_ILi64EEENS7_ILi192EEEEEELi192ENS_6half_tEfNS_4arch4Sm80ELb0ELb1ELb0ELb1ELb0ELb1ELb1ELb0EEENS1_21CollectiveEpilogueFwdINS6_IJS8_SA_S9_EEENS6_IJNS7_ILi1EEESI_SI_EEESC_SE_Li256ELb1ELb1ELb0ELb0EEENS1_19SingleTileSchedulerILb1ELb0ELb1ELi128EEEEEEEEEvNT_6ParamsE)
        /*004c*/ 	.short	0x0380
        /*004e*/ 	.short	0x0418


	//----- nvinfo : EIATTR_SW_WAR
	.align		4
.L_296:
        /*0050*/ 	.byte	0x04, 0x36
        /*0052*/ 	.short	(.L_298 - .L_297)
.L_297:
        /*0054*/ 	.word	0x00000008
.L_298:


//--------------------- .nv.info._ZN7cutlass13device_kernelIN5flash19enable_sm80_to_sm89INS1_16FlashAttnFwdSm80INS1_25CollectiveMainloopFwdSm80ILi8ELi2ELb1EN4cute5tupleIJNS5_1CILi128EEENS7_ILi96EEENS7_ILi192EEEEEELi192ENS_6half_tEfNS_4arch4Sm80ELb1ELb0ELb0ELb0ELb0ELb0ELb1ELb0EEENS1_21CollectiveEpilogueFwdINS6_IJS8_SA_S9_EEENS6_IJNS7_ILi1EEESI_SI_EEESC_SE_Li256ELb0ELb1ELb0ELb0EEENS1_30DynamicPersistentTileSchedulerILi256ELi256ELb0ELb1ELb0EEEEEEEEEvNT_6ParamsE --------------------------
	.section	.nv.info._ZN7cutlass13device_kernelIN5flash19enable_sm80_to_sm89INS1_16FlashAttnFwdSm80INS1_25CollectiveMainloopFwdSm80ILi8ELi2ELb1EN4cute5tupleIJNS5_1CILi128EEENS7_ILi96EEENS7_ILi192EEEEEELi192ENS_6half_tEfNS_4arch4Sm80ELb1ELb0ELb0ELb0ELb0ELb0ELb1ELb0EEENS1_21CollectiveEpilogueFwdINS6_IJS8_SA_S9_EEENS6_IJNS7_ILi1EEESI_SI_EEESC_SE_Li256ELb0ELb1ELb0ELb0EEENS1_30DynamicPersistentTileSchedulerILi256ELi256ELb0ELb1ELb0EEEEEEEEEvNT_6ParamsE,"",@"SHT_CUDA_INFO"
	.sectionflags	@""
	.align	4


	//----- nvinfo : EIATTR_CUDA_API_VERSION
	.align		4
        /*0000*/ 	.byte	0x04, 0x37
        /*0002*/ 	.short	(.L_300 - .L_299)
.L_299:
        /*0004*/ 	.word	0x00000082


	//----- nvinfo : EIATTR_KPARAM_INFO
	.align		4
.L_300:
        /*0008*/ 	.byte	0x04, 0x17
        /*000a*/ 	.short	(.L_302 - .L_301)
.L_301:
        /*000c*/ 	.word	0x00000000
        /*0010*/ 	.short	0x0000
        /*0012*/ 	.short	0x0000
        /*0014*/ 	.byte	0x00, 0xf0, 0xa1, 0x10


	//----- nvinfo : EIATTR_SPARSE_MMA_MASK
	.align		4
.L_302:
        /*0018*/ 	.byte	0x03, 0x50
        /*001a*/ 	.short	0x0000


	//----- nvinfo : EIATTR_MAXREG_COUNT
	.align		4
        /*001c*/ 	.byte	0x03, 0x1b
        /*001e*/ 	.short	0x00ff


	//----- nvinfo : EIATTR_MERCURY_ISA_VERSION
	.align		4
        /*0020*/ 	.byte	0x03, 0x5f
        /*0022*/ 	.short	0x0101


	//----- nvinfo : EIATTR_VRC_CTA_INIT_COUNT
	.align		4
        /*0024*/ 	.byte	0x02, 0x4a
	.zero		1
	.zero		1


	//----- nvinfo : EIATTR_EXIT_INSTR_OFFSETS
	.align		4
        /*0028*/ 	.byte	0x04, 0x1c
        /*002a*/ 	.short	(.L_304 - .L_303)


	//   ....[0]....
.L_303:
        /*002c*/ 	.word	0x00000010


	//----- nvinfo : EIATTR_MAX_THREADS
	.align		4
.L_304:
        /*0030*/ 	.byte	0x04, 0x05
        /*0032*/ 	.short	(.L_306 - .L_305)
.L_305:
        /*0034*/ 	.word	0x00000100
        /*0038*/ 	.word	0x00000001
        /*003c*/ 	.word	0x00000001


	//----- nvinfo : EIATTR_CBANK_PARAM_SIZE
	.align		4
.L_306:
        /*0040*/ 	.byte	0x03, 0x19
        /*0042*/ 	.short	0x0428


	//----- nvinfo : EIATTR_PARAM_CBANK
	.align		4
        /*0044*/ 	.byte	0x04, 0x0a
        /*0046*/ 	.short	(.L_308 - .L_307)
	.align		4
.L_307:
        /*0048*/ 	.word	index@(.nv.constant0._ZN7cutlass13device_kernelIN5flash19enable_sm80_to_sm89INS1_16FlashAttnFwdSm80INS1_25CollectiveMainloopFwdSm80ILi8ELi2ELb1EN4cute5tupleIJNS5_1CILi128EEENS7_ILi96EEENS7_ILi192EEEEEELi192ENS_6half_tEfNS_4arch4Sm80ELb1ELb0ELb0ELb0ELb0ELb0ELb1ELb0EEENS1_21CollectiveEpilogueFwdINS6_IJS8_SA_S9_EEENS6_IJNS7_ILi1EEESI_SI_EEESC_SE_Li256ELb0ELb1ELb0ELb0EEENS1_30DynamicPersistentTileSchedulerILi256ELi256ELb0ELb1ELb0EEEEEEEEEvNT_6ParamsE)
        /*004c*/ 	.short	0x0380
        /*004e*/ 	.short	0x0428


	//----- nvinfo : EIATTR_SW_WAR
	.align		4
.L_308:
        /*0050*/ 	.byte	0x04, 0x36
        /*0052*/ 	.short	(.L_310 - .L_309)
.L_309:
        /*0054*/ 	.word	0x00000008
.L_310:


//--------------------- .nv.info._ZN7cutlass13device_kernelIN5flash19enable_sm80_to_sm89INS1_16FlashAttnFwdSm80INS1_25CollectiveMainloopFwdSm80ILi8ELi2ELb1EN4cute5tupleIJNS5_1CILi128EEENS7_ILi96EEENS7_ILi192EEEEEELi192ENS_6half_tEfNS_4arch4Sm80ELb1ELb0ELb0ELb1ELb0ELb0ELb1ELb0EEENS1_21CollectiveEpilogueFwdINS6_IJS8_SA_S9_EEENS6_IJNS7_ILi1EEESI_SI_EEESC_SE_Li256ELb1ELb1ELb0ELb0EEENS1_19SingleTileSchedulerILb1ELb0ELb1ELi128EEEEEEEEEvNT_6ParamsE --------------------------
	.section	.nv.info._ZN7cutlass13device_kernelIN5flash19enable_sm80_to_sm89INS1_16FlashAttnFwdSm80INS1_25CollectiveMainloopFwdSm80ILi8ELi2ELb1EN4cute5tupleIJNS5_1CILi128EEENS7_ILi96EEENS7_ILi192EEEEEELi192ENS_6half_tEfNS_4arch4Sm80ELb1ELb0ELb0ELb1ELb0ELb0ELb1ELb0EEENS1_21CollectiveEpilogueFwdINS6_IJS8_SA_S9_EEENS6_IJNS7_ILi1EEESI_SI_EEESC_SE_Li256ELb1ELb1ELb0ELb0EEENS1_19SingleTileSchedulerILb1ELb0ELb1ELi128EEEEEEEEEvNT_6ParamsE,"",@"SHT_CUDA_INFO"
	.sectionflags	@""
	.align	4


	//----- nvinfo : EIATTR_CUDA_API_VERSION
	.align		4
        /*0000*/ 	.byte	0x04, 0x37
        /*0002*/ 	.short	(.L_312 - .L_311)
.L_311:
        /*0004*/ 	.word	0x00000082


	//----- nvinfo : EIATTR_KPARAM_INFO
	.align		4
.L_312:
        /*0008*/ 	.byte	0x04, 0x17
        /*000a*/ 	.short	(.L_314 - .L_313)
.L_313:
        /*000c*/ 	.word	0x00000000
        /*0010*/ 	.short	0x0000
        /*0012*/ 	.short	0x0000
        /*0014*/ 	.byte	0x00, 0xf0, 0x61, 0x10


	//----- nvinfo : EIATTR_SPARSE_MMA_MASK
	.align		4
.L_314:
        /*0018*/ 	.byte	0x03, 0x50
        /*001a*/ 	.short	0x0000


	//----- nvinfo : EIATTR_MAXREG_COUNT
	.align		4
        /*001c*/ 	.byte	0x03, 0x1b
        /*001e*/ 	.short	0x00ff


	//----- nvinfo : EIATTR_MERCURY_ISA_VERSION
	.align		4
        /*0020*/ 	.byte	0x03, 0x5f
        /*0022*/ 	.short	0x0101


	//----- nvinfo : EIATTR_VRC_CTA_INIT_COUNT
	.align		4
        /*0024*/ 	.byte	0x02, 0x4a
	.zero		1
	.zero		1


	//----- nvinfo : EIATTR_EXIT_INSTR_OFFSETS
	.align		4
        /*0028*/ 	.byte	0x04, 0x1c
        /*002a*/ 	.short	(.L_316 - .L_315)


	//   ....[0]....
.L_315:
        /*002c*/ 	.word	0x00000010


	//----- nvinfo : EIATTR_MAX_THREADS
	.align		4
.L_316:
        /*0030*/ 	.byte	0x04, 0x05
        /*0032*/ 	.short	(.L_318 - .L_317)
.L_317:
        /*0034*/ 	.word	0x00000100
        /*0038*/ 	.word	0x00000001
        /*003c*/ 	.word	0x00000001


	//----- nvinfo : EIATTR_CBANK_PARAM_SIZE
	.align		4
.L_318:
        /*0040*/ 	.byte	0x03, 0x19
        /*0042*/ 	.short	0x0418


	//----- nvinfo : EIATTR_PARAM_CBANK
	.align		4
        /*0044*/ 	.byte	0x04, 0x0a
        /*0046*/ 	.short	(.L_320 - .L_319)
	.align		4
.L_319:
        /*0048*/ 	.word	index@(.nv.constant0._ZN7cutlass13device_kernelIN5flash19enable_sm80_to_sm89INS1_16FlashAttnFwdSm80INS1_25CollectiveMainloopFwdSm80ILi8ELi2ELb1EN4cute5tupleIJNS5_1CILi128EEENS7_ILi96EEENS7_ILi192EEEEEELi192ENS_6half_tEfNS_4arch4Sm80ELb1ELb0ELb0ELb1ELb0ELb0ELb1ELb0EEENS1_21CollectiveEpilogueFwdINS6_IJS8_SA_S9_EEENS6_IJNS7_ILi1EEESI_SI_EEESC_SE_Li256ELb1ELb1ELb0ELb0EEENS1_19SingleTileSchedulerILb1ELb0ELb1ELi128EEEEEEEEEvNT_6ParamsE)
        /*004c*/ 	.short	0x0380
        /*004e*/ 	.short	0x0418


	//----- nvinfo : EIATTR_SW_WAR
	.align		4
.L_320:
        /*0050*/ 	.byte	0x04, 0x36
        /*0052*/ 	.short	(.L_322 - .L_321)
.L_321:
        /*0054*/ 	.word	0x00000008
.L_322:


//--------------------- .nv.info._ZN7cutlass13device_kernelIN5flash19enable_sm80_to_sm89INS1_16FlashAttnFwdSm80INS1_25CollectiveMainloopFwdSm80ILi8ELi2ELb0EN4cute5tupleIJNS5_1CILi128EEENS7_ILi64EEENS7_ILi192EEEEEELi192ENS_6half_tEfNS_4arch4Sm80ELb1ELb0ELb0ELb1ELb0ELb1ELb1ELb0EEENS1_21CollectiveEpilogueFwdINS6_IJS8_SA_S9_EEENS6_IJNS7_ILi1EEESI_SI_EEESC_SE_Li256ELb1ELb1ELb0ELb0EEENS1_19SingleTileSchedulerILb1ELb0ELb1ELi128EEEEEEEEEvNT_6ParamsE --------------------------
	.section	.nv.info._ZN7cutlass13device_kernelIN5flash19enable_sm80_to_sm89INS1_16FlashAttnFwdSm80INS1_25CollectiveMainloopFwdSm80ILi8ELi2ELb0EN4cute5tupleIJNS5_1CILi128EEENS7_ILi64EEENS7_ILi192EEEEEELi192ENS_6half_tEfNS_4arch4Sm80ELb1ELb0ELb0ELb1ELb0ELb1ELb1ELb0EEENS1_21CollectiveEpilogueFwdINS6_IJS8_SA_S9_EEENS6_IJNS7_ILi1EEESI_SI_EEESC_SE_Li256ELb1ELb1ELb0ELb0EEENS1_19SingleTileSchedulerILb1ELb0ELb1ELi128EEEEEEEEEvNT_6ParamsE,"",@"SHT_CUDA_INFO"
	.sectionflags	@""
	.align	4


	//----- nvinfo : EIATTR_CUDA_API_VERSION
	.align		4
        /*0000*/ 	.byte	0x04, 0x37
        /*0002*/ 	.short	(.L_324 - .L_323)
.L_323:
        /*0004*/ 	.word	0x00000082


	//----- nvinfo : EIATTR_KPARAM_INFO
	.align		4
.L_324:
        /*0008*/ 	.byte	0x04, 0x17
        /*000a*/ 	.short	(.L_326 - .L_325)
.L_325:
        /*000c*/ 	.word	0x00000000
        /*0010*/ 	.short	0x0000
        /*0012*/ 	.short	0x0000
        /*0014*/ 	.byte	0x00, 0xf0, 0x61, 0x10


	//----- nvinfo : EIATTR_SPARSE_MMA_MASK
	.align		4
.L_326:
        /*0018*/ 	.byte	0x03, 0x50
        /*001a*/ 	.short	0x0000


	//----- nvinfo : EIATTR_MAXREG_COUNT
	.align		4
        /*001c*/ 	.byte	0x03, 0x1b
        /*001e*/ 	.short	0x00ff


	//----- nvinfo : EIATTR_MERCURY_ISA_VERSION
	.align		4
        /*0020*/ 	.byte	0x03, 0x5f
        /*0022*/ 	.short	0x0101


	//----- nvinfo : EIATTR_VRC_CTA_INIT_COUNT
	.align		4
        /*0024*/ 	.byte	0x02, 0x4a
	.zero		1
	.zero		1


	//----- nvinfo : EIATTR_EXIT_INSTR_OFFSETS
	.align		4
        /*0028*/ 	.byte	0x04, 0x1c
        /*002a*/ 	.short	(.L_328 - .L_327)


	//   ....[0]....
.L_327:
        /*002c*/ 	.word	0x00000010


	//----- nvinfo : EIATTR_MAX_THREADS
	.align		4
.L_328:
        /*0030*/ 	.byte	0x04, 0x05
        /*0032*/ 	.short	(.L_330 - .L_329)
.L_329:
        /*0034*/ 	.word	0x00000100
        /*0038*/ 	.word	0x00000001
        /*003c*/ 	.word	0x00000001


	//----- nvinfo : EIATTR_CBANK_PARAM_SIZE
	.align		4
.L_330:
        /*0040*/ 	.byte	0x03, 0x19
        /*0042*/ 	.short	0x0418


	//----- nvinfo : EIATTR_PARAM_CBANK
	.align		4
        /*0044*/ 	.byte	0x04, 0x0a
        /*0046*/ 	.short	(.L_332 - .L_331)
	.align		4
.L_331:
        /*0048*/ 	.word	index@(.nv.constant0._ZN7cutlass13device_kernelIN5flash19enable_sm80_to_sm89INS1_16FlashAttnFwdSm80INS1_25CollectiveMainloopFwdSm80ILi8ELi2ELb0EN4cute5tupleIJNS5_1CILi128EEENS7_ILi64EEENS7_ILi192EEEEEELi192ENS_6half_tEfNS_4arch4Sm80ELb1ELb0ELb0ELb1ELb0ELb1ELb1ELb0EEENS1_21CollectiveEpilogueFwdINS6_IJS8_SA_S9_EEENS6_IJNS7_ILi1EEESI_SI_EEESC_SE_Li256ELb1ELb1ELb0ELb0EEENS1_19SingleTileSchedulerILb1ELb0ELb1ELi128EEEEEEEEEvNT_6ParamsE)
        /*004c*/ 	.short	0x0380
        /*004e*/ 	.short	0x0418


	//----- nvinfo : EIATTR_SW_WAR
	.align		4
.L_332:
        /*0050*/ 	.byte	0x04, 0x36
        /*0052*/ 	.short	(.L_334 - .L_333)
.L_333:
        /*0054*/ 	.word	0x00000008
.L_334:


//--------------------- .nv.callgraph             --------------------------
	.section	.nv.callgraph,"",@"SHT_CUDA_CALLGRAPH"
	.align	4
	.sectionentsize	8
	.align		4
        /*0000*/ 	.word	0x00000000
	.align		4
        /*0004*/ 	.word	0xffffffff
	.align		4
        /*0008*/ 	.word	0x00000000
	.align		4
        /*000c*/ 	.word	0xfffffffe
	.align		4
        /*0010*/ 	.word	0x00000000
	.align		4
        /*0014*/ 	.word	0xfffffffd
	.align		4
        /*0018*/ 	.word	0x00000000
	.align		4
        /*001c*/ 	.word	0xfffffffc


//--------------------- .nv.constant4             --------------------------
	.section	.nv.constant4,"a",@progbits
	.align	8
	.align		8
.nv.constant4:
        /*0000*/ 	.dword	_ZN66_INTERNAL_0a7204b8_30_flash_fwd_hdim192_fp16_sm80_cu_bdbb69e5_33694cuda3std3__45__cpo5beginE
	.align		8
        /*0008*/ 	.dword	_ZN66_INTERNAL_0a7204b8_30_flash_fwd_hdim192_fp16_sm80_cu_bdbb69e5_33694cuda3std3__45__cpo3endE
	.align		8
        /*0010*/ 	.dword	_ZN66_INTERNAL_0a7204b8_30_flash_fwd_hdim192_fp16_sm80_cu_bdbb69e5_33694cuda3std3__45__cpo6cbeginE
	.align		8
        /*0018*/ 	.dword	_ZN66_INTERNAL_0a7204b8_30_flash_fwd_hdim192_fp16_sm80_cu_bdbb69e5_33694cuda3std3__45__cpo4cendE
	.align		8
        /*0020*/ 	.dword	_ZN66_INTERNAL_0a7204b8_30_flash_fwd_hdim192_fp16_sm80_cu_bdbb69e5_33694cuda3std3__468_GLOBAL__N__0a7204b8_30_flash_fwd_hdim192_fp16_sm80_cu_bdbb69e5_33696ignoreE
	.align		8
        /*0028*/ 	.dword	_ZN66_INTERNAL_0a7204b8_30_flash_fwd_hdim192_fp16_sm80_cu_bdbb69e5_33694cuda3std3__419piecewise_constructE
	.align		8
        /*0030*/ 	.dword	_ZN66_INTERNAL_0a7204b8_30_flash_fwd_hdim192_fp16_sm80_cu_bdbb69e5_33694cuda3std3__48in_placeE
	.align		8
        /*0038*/ 	.dword	_ZN66_INTERNAL_0a7204b8_30_flash_fwd_hdim192_fp16_sm80_cu_bdbb69e5_33694cuda3std6ranges3__45__cpo4swapE
	.align		8
        /*0040*/ 	.dword	_ZN66_INTERNAL_0a7204b8_30_flash_fwd_hdim192_fp16_sm80_cu_bdbb69e5_33694cuda3std6ranges3__45__cpo9iter_moveE
	.align		8
        /*0048*/ 	.dword	_ZN66_INTERNAL_0a7204b8_30_flash_fwd_hdim192_fp16_sm80_cu_bdbb69e5_33694cute7productE
	.align		8
        /*0050*/ 	.dword	_ZN66_INTERNAL_0a7204b8_30_flash_fwd_hdim192_fp16_sm80_cu_bdbb69e5_33694cute1_E


//--------------------- .text._ZN7cutlass13device_kernelIN5flash19enable_sm80_to_sm89INS1_16FlashAttnFwdSm80INS1_25CollectiveMainloopFwdSm80ILi8ELi1ELb1EN4cute5tupleIJNS5_1CILi128EEENS7_ILi96EEENS7_ILi192EEEEEELi192ENS_6half_tEfNS_4arch4Sm80ELb0ELb0ELb0ELb0ELb0ELb0ELb1ELb0EEENS1_21CollectiveEpilogueFwdINS6_IJS8_SA_S9_EEENS6_IJNS7_ILi1EEESI_SI_EEESC_SE_Li256ELb0ELb1ELb0ELb0EEENS1_19SingleTileSchedulerILb0ELb0ELb1ELi128EEEEEEEEEvNT_6ParamsE --------------------------
	.section	.text._ZN7cutlass13device_kernelIN5flash19enable_sm80_to_sm89INS1_16FlashAttnFwdSm80INS1_25CollectiveMainloopFwdSm80ILi8ELi1ELb1EN4cute5tupleIJNS5_1CILi128EEENS7_ILi96EEENS7_ILi192EEEEEELi192ENS_6half_tEfNS_4arch4Sm80ELb0ELb0ELb0ELb0ELb0ELb0ELb1ELb0EEENS1_21CollectiveEpilogueFwdINS6_IJS8_SA_S9_EEENS6_IJNS7_ILi1EEESI_SI_EEESC_SE_Li256ELb0ELb1ELb0ELb0EEENS1_19SingleTileSchedulerILb0ELb0ELb1ELi128EEEEEEEEEvNT_6ParamsE,"ax",@progbits
	.align	128
.text._ZN7cutlass13device_kernelIN5flash19enable_sm80_to_sm89INS1_16FlashAttnFwdSm80INS1_25CollectiveMainloopFwdSm80ILi8ELi1ELb1EN4cute5tupleIJNS5_1CILi128EEENS7_ILi96EEENS7_ILi192EEEEEELi192ENS_6half_tEfNS_4arch4Sm80ELb0ELb0ELb0ELb0ELb0ELb0ELb1ELb0EEENS1_21CollectiveEpilogueFwdINS6_IJS8_SA_S9_EEENS6_IJNS7_ILi1EEESI_SI_EEESC_SE_Li256ELb0ELb1ELb0ELb0EEENS1_19SingleTileSchedulerILb0ELb0ELb1ELi128EEEEEEEEEvNT_6ParamsE:
        .type           _ZN7cutlass13device_kernelIN5flash19enable_sm80_to_sm89INS1_16FlashAttnFwdSm80INS1_25CollectiveMainloopFwdSm80ILi8ELi1ELb1EN4cute5tupleIJNS5_1CILi128EEENS7_ILi96EEENS7_ILi192EEEEEELi192ENS_6half_tEfNS_4arch4Sm80ELb0ELb0ELb0ELb0ELb0ELb0ELb1ELb0EEENS1_21CollectiveEpilogueFwdINS6_IJS8_SA_S9_EEENS6_IJNS7_ILi1EEESI_SI_EEESC_SE_Li256ELb0ELb1ELb0ELb0EEENS1_19SingleTileSchedulerILb0ELb0ELb1ELi128EEEEEEEEEvNT_6ParamsE,@function
        .size           _ZN7cutlass13device_kernelIN5flash19enable_sm80_to_sm89INS1_16FlashAttnFwdSm80INS1_25CollectiveMainloopFwdSm80ILi8ELi1ELb1EN4cute5tupleIJNS5_1CILi128EEENS7_ILi96EEENS7_ILi192EEEEEELi192ENS_6half_tEfNS_4arch4Sm80ELb0ELb0ELb0ELb0ELb0ELb0ELb1ELb0EEENS1_21CollectiveEpilogueFwdINS6_IJS8_SA_S9_EEENS6_IJNS7_ILi1EEESI_SI_EEESC_SE_Li256ELb0ELb1ELb0ELb0EEENS1_19SingleTileSchedulerILb0ELb0ELb1ELi128EEEEEEEEEvNT_6ParamsE,(.L_x_18 - _ZN7cutlass13device_kernelIN5flash19enable_sm80_to_sm89INS1_16FlashAttnFwdSm80INS1_25CollectiveMainloopFwdSm80ILi8ELi1ELb1EN4cute5tupleIJNS5_1CILi128EEENS7_ILi96EEENS7_ILi192EEEEEELi192ENS_6half_tEfNS_4arch4Sm80ELb0ELb0ELb0ELb0ELb0ELb0ELb1ELb0EEENS1_21CollectiveEpilogueFwdINS6_IJS8_SA_S9_EEENS6_IJNS7_ILi1EEESI_SI_EEESC_SE_Li256ELb0ELb1ELb0ELb0EEENS1_19SingleTileSchedulerILb0ELb0ELb1ELi128EEEEEEEEEvNT_6ParamsE)
        .other          _ZN7cutlass13device_kernelIN5flash19enable_sm80_to_sm89INS1_16FlashAttnFwdSm80INS1_25CollectiveMainloopFwdSm80ILi8ELi1ELb1EN4cute5tupleIJNS5_1CILi128EEENS7_ILi96EEENS7_ILi192EEEEEELi192ENS_6half_tEfNS_4arch4Sm80ELb0ELb0ELb0ELb0ELb0ELb0ELb1ELb0EEENS1_21CollectiveEpilogueFwdINS6_IJS8_SA_S9_EEENS6_IJNS7_ILi1EEESI_SI_EEESC_SE_Li256ELb0ELb1ELb0ELb0EEENS1_19SingleTileSchedulerILb0ELb0ELb1ELi128EEEEEEEEEvNT_6ParamsE,@"STO_CUDA_ENTRY STV_DEFAULT"
_ZN7cutlass13device_kernelIN5flash19enable_sm80_to_sm89INS1_16FlashAttnFwdSm80INS1_25CollectiveMainloopFwdSm80ILi8ELi1ELb1EN4cute5tupleIJNS5_1CILi128EEENS7_ILi96EEENS7_ILi192EEEEEELi192ENS_6half_tEfNS_4arch4Sm80ELb0ELb0ELb0ELb0ELb0ELb0ELb1ELb0EEENS1_21CollectiveEpilogueFwdINS6_IJS8_SA_S9_EEENS6_IJNS7_ILi1EEESI_SI_EEESC_SE_Li256ELb0ELb1ELb0ELb0EEENS1_19SingleTileSchedulerILb0ELb0ELb1ELi128EEEEEEEEEvNT_6ParamsE:
[----:B------:R-:W-:Y:S01]  /*0000*/  LDC R1, c[0x0][0x37c] ;  /* 0x0000df00ff017b82 */ /* 0x000fe20000000800 */
[----:B------:R-:W-:Y:S05]  /*0010*/  EXIT ;  /* 0x000000000000794d */ /* 0x000fea0003800000 */
.L_x_0:
[----:B------:R-:W-:-:S00]  /*0020*/  BRA `(.L_x_0) ;  /* 0xfffffffc00fc7947 */ /* 0x000fc0000383ffff */
[----:B------:R-:W-:-:S00]  /*0030*/  NOP ;  /* 0x0000000000007918 */ /* 0x000fc00000000000 */
        /* <DEDUP_REMOVED lines=12> */
.L_x_18:


//--------------------- .text._ZN7cutlass13device_kernelIN5flash19enable_sm80_to_sm89INS1_16FlashAttnFwdSm80INS1_25CollectiveMainloopFwdSm80ILi8ELi1ELb1EN4cute5tupleIJNS5_1CILi128EEENS7_ILi96EEENS7_ILi192EEEEEELi192ENS_6half_tEfNS_4arch4Sm80ELb0ELb0ELb0ELb1ELb0ELb0ELb1ELb0EEENS1_21CollectiveEpilogueFwdINS6_IJS8_SA_S9_EEENS6_IJNS7_ILi1EEESI_SI_EEESC_SE_Li256ELb1ELb1ELb0ELb0EEENS1_19SingleTileSchedulerILb1ELb0ELb1ELi128EEEEEEEEEvNT_6ParamsE --------------------------
	.section	.text._ZN7cutlass13device_kernelIN5flash19enable_sm80_to_sm89INS1_16FlashAttnFwdSm80INS1_25CollectiveMainloopFwdSm80ILi8ELi1ELb1EN4cute5tupleIJNS5_1CILi128EEENS7_ILi96EEENS7_ILi192EEEEEELi192ENS_6half_tEfNS_4arch4Sm80ELb0ELb0ELb0ELb1ELb0ELb0ELb1ELb0EEENS1_21CollectiveEpilogueFwdINS6_IJS8_SA_S9_EEENS6_IJNS7_ILi1EEESI_SI_EEESC_SE_Li256ELb1ELb1ELb0ELb0EEENS1_19SingleTileSchedulerILb1ELb0ELb1ELi128EEEEEEEEEvNT_6ParamsE,"ax",@progbits
	.align	128
.text._ZN7cutlass13device_kernelIN5flash19enable_sm80_to_sm89INS1_16FlashAttnFwdSm80INS1_25CollectiveMainloopFwdSm80ILi8ELi1ELb1EN4cute5tupleIJNS5_1CILi128EEENS7_ILi96EEENS7_ILi192EEEEEELi192ENS_6half_tEfNS_4arch4Sm80ELb0ELb0ELb0ELb1ELb0ELb0ELb1ELb0EEENS1_21CollectiveEpilogueFwdINS6_IJS8_SA_S9_EEENS6_IJNS7_ILi1EEESI_SI_EEESC_SE_Li256ELb1ELb1ELb0ELb0EEENS1_19SingleTileSchedulerILb1ELb0ELb1ELi128EEEEEEEEEvNT_6ParamsE:
        .type           _ZN7cutlass13device_kernelIN5flash19enable_sm80_to_sm89INS1_16FlashAttnFwdSm80INS1_25CollectiveMainloopFwdSm80ILi8ELi1ELb1EN4cute5tupleIJNS5_1CILi128EEENS7_ILi96EEENS7_ILi192EEEEEELi192ENS_6half_tEfNS_4arch4Sm80ELb0ELb0ELb0ELb1ELb0ELb0ELb1ELb0EEENS1_21CollectiveEpilogueFwdINS6_IJS8_SA_S9_EEENS6_IJNS7_ILi1EEESI_SI_EEESC_SE_Li256ELb1ELb1ELb0ELb0EEENS1_19SingleTileSchedulerILb1ELb0ELb1ELi128EEEEEEEEEvNT_6ParamsE,@function
        .size           _ZN7cutlass13device_kernelIN5flash19enable_sm80_to_sm89INS1_16FlashAttnFwdSm80INS1_25CollectiveMainloopFwdSm80ILi8ELi1ELb1EN4cute5tupleIJNS5_1CILi128EEENS7_ILi96EEENS7_ILi192EEEEEELi192ENS_6half_tEfNS_4arch4Sm80ELb0ELb0ELb0ELb1ELb0ELb0ELb1ELb0EEENS1_21CollectiveEpilogueFwdINS6_IJS8_SA_S9_EEENS6_IJNS7_ILi1EEESI_SI_EEESC_SE_Li256ELb1ELb1ELb0ELb0EEENS1_19SingleTileSchedulerILb1ELb0ELb1ELi128EEEEEEEEEvNT_6ParamsE,(.L_x_19 - _ZN7cutlass13device_kernelIN5flash19enable_sm80_to_sm89INS1_16FlashAttnFwdSm80INS1_25CollectiveMainloopFwdSm80ILi8ELi1ELb1EN4cute5tupleIJNS5_1CILi128EEENS7_ILi96EEENS7_ILi192EEEEEELi192ENS_6half_tEfNS_4arch4Sm80ELb0ELb0ELb0ELb1ELb0ELb0ELb1ELb0EEENS1_21CollectiveEpilogueFwdINS6_IJS8_SA_S9_EEENS6_IJNS7_ILi1EEESI_SI_EEESC_SE_Li256ELb1ELb1ELb0ELb0EEENS1_19SingleTileSchedulerILb1ELb0ELb1ELi128EEEEEEEEEvNT_6ParamsE)
        .other          _ZN7cutlass13device_kernelIN5flash19enable_sm80_to_sm89INS1_16FlashAttnFwdSm80INS1_25CollectiveMainloopFwdSm80ILi8ELi1ELb1EN4cute5tupleIJNS5_1CILi128EEENS7_ILi96EEENS7_ILi192EEEEEELi192ENS_6half_tEfNS_4arch4Sm80ELb0ELb0ELb0ELb1ELb0ELb0ELb1ELb0EEENS1_21CollectiveEpilogueFwdINS6_IJS8_SA_S9_EEENS6_IJNS7_ILi1EEESI_SI_EEESC_SE_Li256ELb1ELb1ELb0ELb0EEENS1_19SingleTileSchedulerILb1ELb0ELb1ELi128EEEEEEEEEvNT_6ParamsE,@"STO_CUDA_ENTRY STV_DEFAULT"
_ZN7cutlass13device_kernelIN5flash19enable_sm80_to_sm89INS1_16FlashAttnFwdSm80INS1_25CollectiveMainloopFwdSm80ILi8ELi1ELb1EN4cute5tupleIJNS5_1CILi128EEENS7_ILi96EEENS7_ILi192EEEEEELi192ENS_6half_tEfNS_4arch4Sm80ELb0ELb0ELb0ELb1ELb0ELb0ELb1ELb0EEENS1_21CollectiveEpilogueFwdINS6_IJS8_SA_S9_EEENS6_IJNS7_ILi1EEESI_SI_EEESC_SE_Li256ELb1ELb1ELb0ELb0EEENS1_19SingleTileSchedulerILb1ELb0ELb1ELi128EEEEEEEEEvNT_6ParamsE:
[----:B------:R-:W-:Y:S01]  /*0000*/  LDC R1, c[0x0][0x37c] ;  /* 0x0000df00ff017b82 */ /* 0x000fe20000000800 */
[----:B------:R-:W-:Y:S05]  /*0010*/  EXIT ;  /* 0x000000000000794d */ /* 0x000fea0003800000 */
.L_x_1:
        /* <DEDUP_REMOVED lines=14> */
.L_x_19:


//--------------------- .text._ZN7cutlass13device_kernelIN5flash19enable_sm80_to_sm89INS1_16FlashAttnFwdSm80INS1_25CollectiveMainloopFwdSm80ILi8ELi1ELb0EN4cute5tupleIJNS5_1CILi128EEENS7_ILi64EEENS7_ILi192EEEEEELi192ENS_6half_tEfNS_4arch4Sm80ELb0ELb0ELb0ELb1ELb0ELb1ELb1ELb0EEENS1_21CollectiveEpilogueFwdINS6_IJS8_SA_S9_EEENS6_IJNS7_ILi1EEESI_SI_EEESC_SE_Li256ELb1ELb1ELb0ELb0EEENS1_19SingleTileSchedulerILb1ELb0ELb1ELi128EEEEEEEEEvNT_6ParamsE --------------------------
	.section	.text._ZN7cutlass13device_kernelIN5flash19enable_sm80_to_sm89INS1_16FlashAttnFwdSm80INS1_25CollectiveMainloopFwdSm80ILi8ELi1ELb0EN4cute5tupleIJNS5_1CILi128EEENS7_ILi64EEENS7_ILi192EEEEEELi192ENS_6half_tEfNS_4arch4Sm80ELb0ELb0ELb0ELb1ELb0ELb1ELb1ELb0EEENS1_21CollectiveEpilogueFwdINS6_IJS8_SA_S9_EEENS6_IJNS7_ILi1EEESI_SI_EEESC_SE_Li256ELb1ELb1ELb0ELb0EEENS1_19SingleTileSchedulerILb1ELb0ELb1ELi128EEEEEEEEEvNT_6ParamsE,"ax",@progbits
	.align	128
.text._ZN7cutlass13device_kernelIN5flash19enable_sm80_to_sm89INS1_16FlashAttnFwdSm80INS1_25CollectiveMainloopFwdSm80ILi8ELi1ELb0EN4cute5tupleIJNS5_1CILi128EEENS7_ILi64EEENS7_ILi192EEEEEELi192ENS_6half_tEfNS_4arch4Sm80ELb0ELb0ELb0ELb1ELb0ELb1ELb1ELb0EEENS1_21CollectiveEpilogueFwdINS6_IJS8_SA_S9_EEENS6_IJNS7_ILi1EEESI_SI_EEESC_SE_Li256ELb1ELb1ELb0ELb0EEENS1_19SingleTileSchedulerILb1ELb0ELb1ELi128EEEEEEEEEvNT_6ParamsE:
        .type           _ZN7cutlass13device_kernelIN5flash19enable_sm80_to_sm89INS1_16FlashAttnFwdSm80INS1_25CollectiveMainloopFwdSm80ILi8ELi1ELb0EN4cute5tupleIJNS5_1CILi128EEENS7_ILi64EEENS7_ILi192EEEEEELi192ENS_6half_tEfNS_4arch4Sm80ELb0ELb0ELb0ELb1ELb0ELb1ELb1ELb0EEENS1_21CollectiveEpilogueFwdINS6_IJS8_SA_S9_EEENS6_IJNS7_ILi1EEESI_SI_EEESC_SE_Li256ELb1ELb1ELb0ELb0EEENS1_19SingleTileSchedulerILb1ELb0ELb1ELi128EEEEEEEEEvNT_6ParamsE,@function
        .size           _ZN7cutlass13device_kernelIN5flash19enable_sm80_to_sm89INS1_16FlashAttnFwdSm80INS1_25CollectiveMainloopFwdSm80ILi8ELi1ELb0EN4cute5tupleIJNS5_1CILi128EEENS7_ILi64EEENS7_ILi192EEEEEELi192ENS_6half_tEfNS_4arch4Sm80ELb0ELb0ELb0ELb1ELb0ELb1ELb1ELb0EEENS1_21CollectiveEpilogueFwdINS6_IJS8_SA_S9_EEENS6_IJNS7_ILi1EEESI_SI_EEESC_SE_Li256ELb1ELb1ELb0ELb0EEENS1_19SingleTileSchedulerILb1ELb0ELb1ELi128EEEEEEEEEvNT_6ParamsE,(.L_x_20 - _ZN7cutlass13device_kernelIN5flash19enable_sm80_to_sm89INS1_16FlashAttnFwdSm80INS1_25CollectiveMainloopFwdSm80ILi8ELi1ELb0EN4cute5tupleIJNS5_1CILi128EEENS7_ILi64EEENS7_ILi192EEEEEELi192ENS_6half_tEfNS_4arch4Sm80ELb0ELb0ELb0ELb1ELb0ELb1ELb1ELb0EEENS1_21CollectiveEpilogueFwdINS6_IJS8_SA_S9_EEENS6_IJNS7_ILi1EEESI_SI_EEESC_SE_Li256ELb1ELb1ELb0ELb0EEENS1_19SingleTileSchedulerILb1ELb0ELb1ELi128EEEEEEEEEvNT_6ParamsE)
        .other          _ZN7cutlass13device_kernelIN5flash19enable_sm80_to_sm89INS1_16FlashAttnFwdSm80INS1_25CollectiveMainloopFwdSm80ILi8ELi1ELb0EN4cute5tupleIJNS5_1CILi128EEENS7_ILi64EEENS7_ILi192EEEEEELi192ENS_6half_tEfNS_4arch4Sm80ELb0ELb0ELb0ELb1ELb0ELb1ELb1ELb0EEENS1_21CollectiveEpilogueFwdINS6_IJS8_SA_S9_EEENS6_IJNS7_ILi1EEESI_SI_EEESC_SE_Li256ELb1ELb1ELb0ELb0EEENS1_19SingleTileSchedulerILb1ELb0ELb1ELi128EEEEEEEEEvNT_6ParamsE,@"STO_CUDA_ENTRY STV_DEFAULT"
_ZN7cutlass13device_kernelIN5flash19enable_sm80_to_sm89INS1_16FlashAttnFwdSm80INS1_25CollectiveMainloopFwdSm80ILi8ELi1ELb0EN4cute5tupleIJNS5_1CILi128EEENS7_ILi64EEENS7_ILi192EEEEEELi192ENS_6half_tEfNS_4arch4Sm80ELb0ELb0ELb0ELb1ELb0ELb1ELb1ELb0EEENS1_21CollectiveEpilogueFwdINS6_IJS8_SA_S9_EEENS6_IJNS7_ILi1EEESI_SI_EEESC_SE_Li256ELb1ELb1ELb0ELb0EEENS1_19SingleTileSchedulerILb1ELb0ELb1ELi128EEEEEEEEEvNT_6ParamsE:
[----:B------:R-:W-:Y:S01]  /*0000*/  LDC R1, c[0x0][0x37c] ;  /* 0x0000df00ff017b82 */ /* 0x000fe20000000800 */
[----:B------:R-:W-:Y:S05]  /*0010*/  EXIT ;  /* 0x000000000000794d */ /* 0x000fea0003800000 */
.L_x_2:
        /* <DEDUP_REMOVED lines=14> */
.L_x_20:


//--------------------- .text._ZN7cutlass13device_kernelIN5flash19enable_sm80_to_sm89INS1_16FlashAttnFwdSm80INS1_25CollectiveMainloopFwdSm80ILi8ELi1ELb0EN4cute5tupleIJNS5_1CILi128EEENS7_ILi64EEENS7_ILi192EEEEEELi192ENS_6half_tEfNS_4arch4Sm80ELb0ELb1ELb0ELb0ELb0ELb0ELb1ELb0EEENS1_21CollectiveEpilogueFwdINS6_IJS8_SA_S9_EEENS6_IJNS7_ILi1EEESI_SI_EEESC_SE_Li256ELb0ELb1ELb0ELb0EEENS1_19SingleTileSchedulerILb0ELb0ELb1ELi128EEEEEEEEEvNT_6ParamsE --------------------------
	.section	.text._ZN7cutlass13device_kernelIN5flash19enable_sm80_to_sm89INS1_16FlashAttnFwdSm80INS1_25CollectiveMainloopFwdSm80ILi8ELi1ELb0EN4cute5tupleIJNS5_1CILi128EEENS7_ILi64EEENS7_ILi192EEEEEELi192ENS_6half_tEfNS_4arch4Sm80ELb0ELb1ELb0ELb0ELb0ELb0ELb1ELb0EEENS1_21CollectiveEpilogueFwdINS6_IJS8_SA_S9_EEENS6_IJNS7_ILi1EEESI_SI_EEESC_SE_Li256ELb0ELb1ELb0ELb0EEENS1_19SingleTileSchedulerILb0ELb0ELb1ELi128EEEEEEEEEvNT_6ParamsE,"ax",@progbits
	.align	128
.text._ZN7cutlass13device_kernelIN5flash19enable_sm80_to_sm89INS1_16FlashAttnFwdSm80INS1_25CollectiveMainloopFwdSm80ILi8ELi1ELb0EN4cute5tupleIJNS5_1CILi128EEENS7_ILi64EEENS7_ILi192EEEEEELi192ENS_6half_tEfNS_4arch4Sm80ELb0ELb1ELb0ELb0ELb0ELb0ELb1ELb0EEENS1_21CollectiveEpilogueFwdINS6_IJS8_SA_S9_EEENS6_IJNS7_ILi1EEESI_SI_EEESC_SE_Li256ELb0ELb1ELb0ELb0EEENS1_19SingleTileSchedulerILb0ELb0ELb1ELi128EEEEEEEEEvNT_6ParamsE:
        .type           _ZN7cutlass13device_kernelIN5flash19enable_sm80_to_sm89INS1_16FlashAttnFwdSm80INS1_25CollectiveMainloopFwdSm80ILi8ELi1ELb0EN4cute5tupleIJNS5_1CILi128EEENS7_ILi64EEENS7_ILi192EEEEEELi192ENS_6half_tEfNS_4arch4Sm80ELb0ELb1ELb0ELb0ELb0ELb0ELb1ELb0EEENS1_21CollectiveEpilogueFwdINS6_IJS8_SA_S9_EEENS6_IJNS7_ILi1EEESI_SI_EEESC_SE_Li256ELb0ELb1ELb0ELb0EEENS1_19SingleTileSchedulerILb0ELb0ELb1ELi128EEEEEEEEEvNT_6ParamsE,@function
        .size           _ZN7cutlass13device_kernelIN5flash19enable_sm80_to_sm89INS1_16FlashAttnFwdSm80INS1_25CollectiveMainloopFwdSm80ILi8ELi1ELb0EN4cute5tupleIJNS5_1CILi128EEENS7_ILi64EEENS7_ILi192EEEEEELi192ENS_6half_tEfNS_4arch4Sm80ELb0ELb1ELb0ELb0ELb0ELb0ELb1ELb0EEENS1_21CollectiveEpilogueFwdINS6_IJS8_SA_S9_EEENS6_IJNS7_ILi1EEESI_SI_EEESC_SE_Li256ELb0ELb1ELb0ELb0EEENS1_19SingleTileSchedulerILb0ELb0ELb1ELi128EEEEEEEEEvNT_6ParamsE,(.L_x_21 - _ZN7cutlass13device_kernelIN5flash19enable_sm80_to_sm89INS1_16FlashAttnFwdSm80INS1_25CollectiveMainloopFwdSm80ILi8ELi1ELb0EN4cute5tupleIJNS5_1CILi128EEENS7_ILi64EEENS7_ILi192EEEEEELi192ENS_6half_tEfNS_4arch4Sm80ELb0ELb1ELb0ELb0ELb0ELb0ELb1ELb0EEENS1_21CollectiveEpilogueFwdINS6_IJS8_SA_S9_EEENS6_IJNS7_ILi1EEESI_SI_EEESC_SE_Li256ELb0ELb1ELb0ELb0EEENS1_19SingleTileSchedulerILb0ELb0ELb1ELi128EEEEEEEEEvNT_6ParamsE)
        .other          _ZN7cutlass13device_kernelIN5flash19enable_sm80_to_sm89INS1_16FlashAttnFwdSm80INS1_25CollectiveMainloopFwdSm80ILi8ELi1ELb0EN4cute5tupleIJNS5_1CILi128EEENS7_ILi64EEENS7_ILi192EEEEEELi192ENS_6half_tEfNS_4arch4Sm80ELb0ELb1ELb0ELb0ELb0ELb0ELb1ELb0EEENS1_21CollectiveEpilogueFwdINS6_IJS8_SA_S9_EEENS6_IJNS7_ILi1EEESI_SI_EEESC_SE_Li256ELb0ELb1ELb0ELb0EEENS1_19SingleTileSchedulerILb0ELb0ELb1ELi128EEEEEEEEEvNT_6ParamsE,@"STO_CUDA_ENTRY STV_DEFAULT"
_ZN7cutlass13device_kernelIN5flash19enable_sm80_to_sm89INS1_16FlashAttnFwdSm80INS1_25CollectiveMainloopFwdSm80ILi8ELi1ELb0EN4cute5tupleIJNS5_1CILi128EEENS7_ILi64EEENS7_ILi192EEEEEELi192ENS_6half_tEfNS_4arch4Sm80ELb0ELb1ELb0ELb0ELb0ELb0ELb1ELb0EEENS1_21CollectiveEpilogueFwdINS6_IJS8_SA_S9_EEENS6_IJNS7_ILi1EEESI_SI_EEESC_SE_Li256ELb0ELb1ELb0ELb0EEENS1_19SingleTileSchedulerILb0ELb0ELb1ELi128EEEEEEEEEvNT_6ParamsE:
[----:B------:R-:W-:Y:S01]  /*0000*/  LDC R1, c[0x0][0x37c] ;  /* 0x0000df00ff017b82 */ /* 0x000fe20000000800 */
[----:B------:R-:W-:Y:S05]  /*0010*/  EXIT ;  /* 0x000000000000794d */ /* 0x000fea0003800000 */
.L_x_3:
        /* <DEDUP_REMOVED lines=14> */
.L_x_21:


//--------------------- .text._ZN7cutlass13device_kernelIN5flash19enable_sm80_to_sm89INS1_16FlashAttnFwdSm80INS1_25CollectiveMainloopFwdSm80ILi8ELi1ELb0EN4cute5tupleIJNS5_1CILi128EEENS7_ILi64EEENS7_ILi192EEEEEELi192ENS_6half_tEfNS_4arch4Sm80ELb0ELb1ELb0ELb1ELb0ELb0ELb1ELb0EEENS1_21CollectiveEpilogueFwdINS6_IJS8_SA_S9_EEENS6_IJNS7_ILi1EEESI_SI_EEESC_SE_Li256ELb1ELb1ELb0ELb0EEENS1_19SingleTileSchedulerILb1ELb0ELb1ELi128EEEEEEEEEvNT_6ParamsE --------------------------
	.section	.text._ZN7cutlass13device_kernelIN5flash19enable_sm80_to_sm89INS1_16FlashAttnFwdSm80INS1_25CollectiveMainloopFwdSm80ILi8ELi1ELb0EN4cute5tupleIJNS5_1CILi128EEENS7_ILi64EEENS7_ILi192EEEEEELi192ENS_6half_tEfNS_4arch4Sm80ELb0ELb1ELb0ELb1ELb0ELb0ELb1ELb0EEENS1_21CollectiveEpilogueFwdINS6_IJS8_SA_S9_EEENS6_IJNS7_ILi1EEESI_SI_EEESC_SE_Li256ELb1ELb1ELb0ELb0EEENS1_19SingleTileSchedulerILb1ELb0ELb1ELi128EEEEEEEEEvNT_6ParamsE,"ax",@progbits
	.align	128
.text._ZN7cutlass13device_kernelIN5flash19enable_sm80_to_sm89INS1_16FlashAttnFwdSm80INS1_25CollectiveMainloopFwdSm80ILi8ELi1ELb0EN4cute5tupleIJNS5_1CILi128EEENS7_ILi64EEENS7_ILi192EEEEEELi192ENS_6half_tEfNS_4arch4Sm80ELb0ELb1ELb0ELb1ELb0ELb0ELb1ELb0EEENS1_21CollectiveEpilogueFwdINS6_IJS8_SA_S9_EEENS6_IJNS7_ILi1EEESI_SI_EEESC_SE_Li256ELb1ELb1ELb0ELb0EEENS1_19SingleTileSchedulerILb1ELb0ELb1ELi128EEEEEEEEEvNT_6ParamsE:
        .type           _ZN7cutlass13device_kernelIN5flash19enable_sm80_to_sm89INS1_16FlashAttnFwdSm80INS1_25CollectiveMainloopFwdSm80ILi8ELi1ELb0EN4cute5tupleIJNS5_1CILi128EEENS7_ILi64EEENS7_ILi192EEEEEELi192ENS_6half_tEfNS_4arch4Sm80ELb0ELb1ELb0ELb1ELb0ELb0ELb1ELb0EEENS1_21CollectiveEpilogueFwdINS6_IJS8_SA_S9_EEENS6_IJNS7_ILi1EEESI_SI_EEESC_SE_Li256ELb1ELb1ELb0ELb0EEENS1_19SingleTileSchedulerILb1ELb0ELb1ELi128EEEEEEEEEvNT_6ParamsE,@function
        .size           _ZN7cutlass13device_kernelIN5flash19enable_sm80_to_sm89INS1_16FlashAttnFwdSm80INS1_25CollectiveMainloopFwdSm80ILi8ELi1ELb0EN4cute5tupleIJNS5_1CILi128EEENS7_ILi64EEENS7_ILi192EEEEEELi192ENS_6half_tEfNS_4arch4Sm80ELb0ELb1ELb0ELb1ELb0ELb0ELb1ELb0EEENS1_21CollectiveEpilogueFwdINS6_IJS8_SA_S9_EEENS6_IJNS7_ILi1EEESI_SI_EEESC_SE_Li256ELb1ELb1ELb0ELb0EEENS1_19SingleTileSchedulerILb1ELb0ELb1ELi128EEEEEEEEEvNT_6ParamsE,(.L_x_22 - _ZN7cutlass13device_kernelIN5flash19enable_sm80_to_sm89INS1_16FlashAttnFwdSm80INS1_25CollectiveMainloopFwdSm80ILi8ELi1ELb0EN4cute5tupleIJNS5_1CILi128EEENS7_ILi64EEENS7_ILi192EEEEEELi192ENS_6half_tEfNS_4arch4Sm80ELb0ELb1ELb0ELb1ELb0ELb0ELb1ELb0EEENS1_21CollectiveEpilogueFwdINS6_IJS8_SA_S9_EEENS6_IJNS7_ILi1EEESI_SI_EEESC_SE_Li256ELb1ELb1ELb0ELb0EEENS1_19SingleTileSchedulerILb1ELb0ELb1ELi128EEEEEEEEEvNT_6ParamsE)
        .other          _ZN7cutlass13device_kernelIN5flash19enable_sm80_to_sm89INS1_16FlashAttnFwdSm80INS1_25CollectiveMainloopFwdSm80ILi8ELi1ELb0EN4cute5tupleIJNS5_1CILi128EEENS7_ILi64EEENS7_ILi192EEEEEELi192ENS_6half_tEfNS_4arch4Sm80ELb0ELb1ELb0ELb1ELb0ELb0ELb1ELb0EEENS1_21CollectiveEpilogueFwdINS6_IJS8_SA_S9_EEENS6_IJNS7_ILi1EEESI_SI_EEESC_SE_Li256ELb1ELb1ELb0ELb0EEENS1_19SingleTileSchedulerILb1ELb0ELb1ELi128EEEEEEEEEvNT_6ParamsE,@"STO_CUDA_ENTRY STV_DEFAULT"
_ZN7cutlass13device_kernelIN5flash19enable_sm80_to_sm89INS1_16FlashAttnFwdSm80INS1_25CollectiveMainloopFwdSm80ILi8ELi1ELb0EN4cute5tupleIJNS5_1CILi128EEENS7_ILi64EEENS7_ILi192EEEEEELi192ENS_6half_tEfNS_4arch4Sm80ELb0ELb1ELb0ELb1ELb0ELb0ELb1ELb0EEENS1_21CollectiveEpilogueFwdINS6_IJS8_SA_S9_EEENS6_IJNS7_ILi1EEESI_SI_EEESC_SE_Li256ELb1ELb1ELb0ELb0EEENS1_19SingleTileSchedulerILb1ELb0ELb1ELi128EEEEEEEEEvNT_6ParamsE:
[----:B------:R-:W-:Y:S01]  /*0000*/  LDC R1, c[0x0][0x37c] ;  /* 0x0000df00ff017b82 */ /* 0x000fe20000000800 */
[----:B------:R-:W-:Y:S05]  /*0010*/  EXIT ;  /* 0x000000000000794d */ /* 0x000fea0003800000 */
.L_x_4:
        /* <DEDUP_REMOVED lines=14> */
.L_x_22:


//--------------------- .text._ZN7cutlass13device_kernelIN5flash19enable_sm80_to_sm89INS1_16FlashAttnFwdSm80INS1_25CollectiveMainloopFwdSm80ILi8ELi1ELb0EN4cute5tupleIJNS5_1CILi128EEENS7_ILi64EEENS7_ILi192EEEEEELi192ENS_6half_tEfNS_4arch4Sm80ELb0ELb1ELb0ELb1ELb0ELb1ELb1ELb0EEENS1_21CollectiveEpilogueFwdINS6_IJS8_SA_S9_EEENS6_IJNS7_ILi1EEESI_SI_EEESC_SE_Li256ELb1ELb1ELb0ELb0EEENS1_19SingleTileSchedulerILb1ELb0ELb1ELi128EEEEEEEEEvNT_6ParamsE --------------------------
	.section	.text._ZN7cutlass13device_kernelIN5flash19enable_sm80_to_sm89INS1_16FlashAttnFwdSm80INS1_25CollectiveMainloopFwdSm80ILi8ELi1ELb0EN4cute5tupleIJNS5_1CILi128EEENS7_ILi64EEENS7_ILi192EEEEEELi192ENS_6half_tEfNS_4arch4Sm80ELb0ELb1ELb0ELb1ELb0ELb1ELb1ELb0EEENS1_21CollectiveEpilogueFwdINS6_IJS8_SA_S9_EEENS6_IJNS7_ILi1EEESI_SI_EEESC_SE_Li256ELb1ELb1ELb0ELb0EEENS1_19SingleTileSchedulerILb1ELb0ELb1ELi128EEEEEEEEEvNT_6ParamsE,"ax",@progbits
	.align	128
.text._ZN7cutlass13device_kernelIN5flash19enable_sm80_to_sm89INS1_16FlashAttnFwdSm80INS1_25CollectiveMainloopFwdSm80ILi8ELi1ELb0EN4cute5tupleIJNS5_1CILi128EEENS7_ILi64EEENS7_ILi192EEEEEELi192ENS_6half_tEfNS_4arch4Sm80ELb0ELb1ELb0ELb1ELb0ELb1ELb1ELb0EEENS1_21CollectiveEpilogueFwdINS6_IJS8_SA_S9_EEENS6_IJNS7_ILi1EEESI_SI_EEESC_SE_Li256ELb1ELb1ELb0ELb0EEENS1_19SingleTileSchedulerILb1ELb0ELb1ELi128EEEEEEEEEvNT_6ParamsE:
        .type           _ZN7cutlass13device_kernelIN5flash19enable_sm80_to_sm89INS1_16FlashAttnFwdSm80INS1_25CollectiveMainloopFwdSm80ILi8ELi1ELb0EN4cute5tupleIJNS5_1CILi128EEENS7_ILi64EEENS7_ILi192EEEEEELi192ENS_6half_tEfNS_4arch4Sm80ELb0ELb1ELb0ELb1ELb0ELb1ELb1ELb0EEENS1_21CollectiveEpilogueFwdINS6_IJS8_SA_S9_EEENS6_IJNS7_ILi1EEESI_SI_EEESC_SE_Li256ELb1ELb1ELb0ELb0EEENS1_19SingleTileSchedulerILb1ELb0ELb1ELi128EEEEEEEEEvNT_6ParamsE,@function
        .size           _ZN7cutlass13device_kernelIN5flash19enable_sm80_to_sm89INS1_16FlashAttnFwdSm80INS1_25CollectiveMainloopFwdSm80ILi8ELi1ELb0EN4cute5tupleIJNS5_1CILi128EEENS7_ILi64EEENS7_ILi192EEEEEELi192ENS_6half_tEfNS_4arch4Sm80ELb0ELb1ELb0ELb1ELb0ELb1ELb1ELb0EEENS1_21CollectiveEpilogueFwdINS6_IJS8_SA_S9_EEENS6_IJNS7_ILi1EEESI_SI_EEESC_SE_Li256ELb1ELb1ELb0ELb0EEENS1_19SingleTileSchedulerILb1ELb0ELb1ELi128EEEEEEEEEvNT_6ParamsE,(.L_x_23 - _ZN7cutlass13device_kernelIN5flash19enable_sm80_to_sm89INS1_16FlashAttnFwdSm80INS1_25CollectiveMainloopFwdSm80ILi8ELi1ELb0EN4cute5tupleIJNS5_1CILi128EEENS7_ILi64EEENS7_ILi192EEEEEELi192ENS_6half_tEfNS_4arch4Sm80ELb0ELb1ELb0ELb1ELb0ELb1ELb1ELb0EEENS1_21CollectiveEpilogueFwdINS6_IJS8_SA_S9_EEENS6_IJNS7_ILi1EEESI_SI_EEESC_SE_Li256ELb1ELb1ELb0ELb0EEENS1_19SingleTileSchedulerILb1ELb0ELb1ELi128EEEEEEEEEvNT_6ParamsE)
        .other          _ZN7cutlass13device_kernelIN5flash19enable_sm80_to_sm89INS1_16FlashAttnFwdSm80INS1_25CollectiveMainloopFwdSm80ILi8ELi1ELb0EN4cute5tupleIJNS5_1CILi128EEENS7_ILi64EEENS7_ILi192EEEEEELi192ENS_6half_tEfNS_4arch4Sm80ELb0ELb1ELb0ELb1ELb0ELb1ELb1ELb0EEENS1_21CollectiveEpilogueFwdINS6_IJS8_SA_S9_EEENS6_IJNS7_ILi1EEESI_SI_EEESC_SE_Li256ELb1ELb1ELb0ELb0EEENS1_19SingleTileSchedulerILb1ELb0ELb1ELi128EEEEEEEEEvNT_6ParamsE,@"STO_CUDA_ENTRY STV_DEFAULT"
_ZN7cutlass13device_kernelIN5flash19enable_sm80_to_sm89INS1_16FlashAttnFwdSm80INS1_25CollectiveMainloopFwdSm80ILi8ELi1ELb0EN4cute5tupleIJNS5_1CILi128EEENS7_ILi64EEENS7_ILi192EEEEEELi192ENS_6half_tEfNS_4arch4Sm80ELb0ELb1ELb0ELb1ELb0ELb1ELb1ELb0EEENS1_21CollectiveEpilogueFwdINS6_IJS8_SA_S9_EEENS6_IJNS7_ILi1EEESI_SI_EEESC_SE_Li256ELb1ELb1ELb0ELb0EEENS1_19SingleTileSchedulerILb1ELb0ELb1ELi128EEEEEEEEEvNT_6ParamsE:
[----:B------:R-:W-:Y:S01]  /*0000*/  LDC R1, c[0x0][0x37c] ;  /* 0x0000df00ff017b82 */ /* 0x000fe20000000800 */
[----:B------:R-:W-:Y:S05]  /*0010*/  EXIT ;  /* 0x000000000000794d */ /* 0x000fea0003800000 */
.L_x_5:
        /* <DEDUP_REMOVED lines=14> */
.L_x_23:


//--------------------- .text._ZN7cutlass13device_kernelIN5flash19enable_sm80_to_sm89INS1_16FlashAttnFwdSm80INS1_25CollectiveMainloopFwdSm80ILi8ELi1ELb1EN4cute5tupleIJNS5_1CILi128EEENS7_ILi96EEENS7_ILi192EEEEEELi192ENS_6half_tEfNS_4arch4Sm80ELb1ELb0ELb0ELb0ELb0ELb0ELb1ELb0EEENS1_21CollectiveEpilogueFwdINS6_IJS8_SA_S9_EEENS6_IJNS7_ILi1EEESI_SI_EEESC_SE_Li256ELb0ELb1ELb0ELb0EEENS1_30DynamicPersistentTileSchedulerILi256ELi256ELb0ELb1ELb0EEEEEEEEEvNT_6ParamsE --------------------------
	.section	.text._ZN7cutlass13device_kernelIN5flash19enable_sm80_to_sm89INS1_16FlashAttnFwdSm80INS1_25CollectiveMainloopFwdSm80ILi8ELi1ELb1EN4cute5tupleIJNS5_1CILi128EEENS7_ILi96EEENS7_ILi192EEEEEELi192ENS_6half_tEfNS_4arch4Sm80ELb1ELb0ELb0ELb0ELb0ELb0ELb1ELb0EEENS1_21CollectiveEpilogueFwdINS6_IJS8_SA_S9_EEENS6_IJNS7_ILi1EEESI_SI_EEESC_SE_Li256ELb0ELb1ELb0ELb0EEENS1_30DynamicPersistentTileSchedulerILi256ELi256ELb0ELb1ELb0EEEEEEEEEvNT_6ParamsE,"ax",@progbits
	.align	128
.text._ZN7cutlass13device_kernelIN5flash19enable_sm80_to_sm89INS1_16FlashAttnFwdSm80INS1_25CollectiveMainloopFwdSm80ILi8ELi1ELb1EN4cute5tupleIJNS5_1CILi128EEENS7_ILi96EEENS7_ILi192EEEEEELi192ENS_6half_tEfNS_4arch4Sm80ELb1ELb0ELb0ELb0ELb0ELb0ELb1ELb0EEENS1_21CollectiveEpilogueFwdINS6_IJS8_SA_S9_EEENS6_IJNS7_ILi1EEESI_SI_EEESC_SE_Li256ELb0ELb1ELb0ELb0EEENS1_30DynamicPersistentTileSchedulerILi256ELi256ELb0ELb1ELb0EEEEEEEEEvNT_6ParamsE:
        .type           _ZN7cutlass13device_kernelIN5flash19enable_sm80_to_sm89INS1_16FlashAttnFwdSm80INS1_25CollectiveMainloopFwdSm80ILi8ELi1ELb1EN4cute5tupleIJNS5_1CILi128EEENS7_ILi96EEENS7_ILi192EEEEEELi192ENS_6half_tEfNS_4arch4Sm80ELb1ELb0ELb0ELb0ELb0ELb0ELb1ELb0EEENS1_21CollectiveEpilogueFwdINS6_IJS8_SA_S9_EEENS6_IJNS7_ILi1EEESI_SI_EEESC_SE_Li256ELb0ELb1ELb0ELb0EEENS1_30DynamicPersistentTileSchedulerILi256ELi256ELb0ELb1ELb0EEEEEEEEEvNT_6ParamsE,@function
        .size           _ZN7cutlass13device_kernelIN5flash19enable_sm80_to_sm89INS1_16FlashAttnFwdSm80INS1_25CollectiveMainloopFwdSm80ILi8ELi1ELb1EN4cute5tupleIJNS5_1CILi128EEENS7_ILi96EEENS7_ILi192EEEEEELi192ENS_6half_tEfNS_4arch4Sm80ELb1ELb0ELb0ELb0ELb0ELb0ELb1ELb0EEENS1_21CollectiveEpilogueFwdINS6_IJS8_SA_S9_EEENS6_IJNS7_ILi1EEESI_SI_EEESC_SE_Li256ELb0ELb1ELb0ELb0EEENS1_30DynamicPersistentTileSchedulerILi256ELi256ELb0ELb1ELb0EEEEEEEEEvNT_6ParamsE,(.L_x_24 - _ZN7cutlass13device_kernelIN5flash19enable_sm80_to_sm89INS1_16FlashAttnFwdSm80INS1_25CollectiveMainloopFwdSm80ILi8ELi1ELb1EN4cute5tupleIJNS5_1CILi128EEENS7_ILi96EEENS7_ILi192EEEEEELi192ENS_6half_tEfNS_4arch4Sm80ELb1ELb0ELb0ELb0ELb0ELb0ELb1ELb0EEENS1_21CollectiveEpilogueFwdINS6_IJS8_SA_S9_EEENS6_IJNS7_ILi1EEESI_SI_EEESC_SE_Li256ELb0ELb1ELb0ELb0EEENS1_30DynamicPersistentTileSchedulerILi256ELi256ELb0ELb1ELb0EEEEEEEEEvNT_6ParamsE)
        .other          _ZN7cutlass13device_kernelIN5flash19enable_sm80_to_sm89INS1_16FlashAttnFwdSm80INS1_25CollectiveMainloopFwdSm80ILi8ELi1ELb1EN4cute5tupleIJNS5_1CILi128EEENS7_ILi96EEENS7_ILi192EEEEEELi192ENS_6half_tEfNS_4arch4Sm80ELb1ELb0ELb0ELb0ELb0ELb0ELb1ELb0EEENS1_21CollectiveEpilogueFwdINS6_IJS8_SA_S9_EEENS6_IJNS7_ILi1EEESI_SI_EEESC_SE_Li256ELb0ELb1ELb0ELb0EEENS1_30DynamicPersistentTileSchedulerILi256ELi256ELb0ELb1ELb0EEEEEEEEEvNT_6ParamsE,@"STO_CUDA_ENTRY STV_DEFAULT"
_ZN7cutlass13device_kernelIN5flash19enable_sm80_to_sm89INS1_16FlashAttnFwdSm80INS1_25CollectiveMainloopFwdSm80ILi8ELi1ELb1EN4cute5tupleIJNS5_1CILi128EEENS7_ILi96EEENS7_ILi192EEEEEELi192ENS_6half_tEfNS_4arch4Sm80ELb1ELb0ELb0ELb0ELb0ELb0ELb1ELb0EEENS1_21CollectiveEpilogueFwdINS6_IJS8_SA_S9_EEENS6_IJNS7_ILi1EEESI_SI_EEESC_SE_Li256ELb0ELb1ELb0ELb0EEENS1_30DynamicPersistentTileSchedulerILi256ELi256ELb0ELb1ELb0EEEEEEEEEvNT_6ParamsE:
[----:B------:R-:W-:Y:S01]  /*0000*/  LDC R1, c[0x0][0x37c] ;  /* 0x0000df00ff017b82 */ /* 0x000fe20000000800 */
[----:B------:R-:W-:Y:S05]  /*0010*/  EXIT ;  /* 0x000000000000794d */ /* 0x000fea0003800000 */
.L_x_6:
        /* <DEDUP_REMOVED lines=14> */
.L_x_24:


//--------------------- .text._ZN7cutlass13device_kernelIN5flash19enable_sm80_to_sm89INS1_16FlashAttnFwdSm80INS1_25CollectiveMainloopFwdSm80ILi8ELi1ELb1EN4cute5tupleIJNS5_1CILi128EEENS7_ILi96EEENS7_ILi192EEEEEELi192ENS_6half_tEfNS_4arch4Sm80ELb1ELb0ELb0ELb1ELb0ELb0ELb1ELb0EEENS1_21CollectiveEpilogueFwdINS6_IJS8_SA_S9_EEENS6_IJNS7_ILi1EEESI_SI_EEESC_SE_Li256ELb1ELb1ELb0ELb0EEENS1_19SingleTileSchedulerILb1ELb0ELb1ELi128EEEEEEEEEvNT_6ParamsE --------------------------
	.section	.text._ZN7cutlass13device_kernelIN5flash19enable_sm80_to_sm89INS1_16FlashAttnFwdSm80INS1_25CollectiveMainloopFwdSm80ILi8ELi1ELb1EN4cute5tupleIJNS5_1CILi128EEENS7_ILi96EEENS7_ILi192EEEEEELi192ENS_6half_tEfNS_4arch4Sm80ELb1ELb0ELb0ELb1ELb0ELb0ELb1ELb0EEENS1_21CollectiveEpilogueFwdINS6_IJS8_SA_S9_EEENS6_IJNS7_ILi1EEESI_SI_EEESC_SE_Li256ELb1ELb1ELb0ELb0EEENS1_19SingleTileSchedulerILb1ELb0ELb1ELi128EEEEEEEEEvNT_6ParamsE,"ax",@progbits
	.align	128
.text._ZN7cutlass13device_kernelIN5flash19enable_sm80_to_sm89INS1_16FlashAttnFwdSm80INS1_25CollectiveMainloopFwdSm80ILi8ELi1ELb1EN4cute5tupleIJNS5_1CILi128EEENS7_ILi96EEENS7_ILi192EEEEEELi192ENS_6half_tEfNS_4arch4Sm80ELb1ELb0ELb0ELb1ELb0ELb0ELb1ELb0EEENS1_21CollectiveEpilogueFwdINS6_IJS8_SA_S9_EEENS6_IJNS7_ILi1EEESI_SI_EEESC_SE_Li256ELb1ELb1ELb0ELb0EEENS1_19SingleTileSchedulerILb1ELb0ELb1ELi128EEEEEEEEEvNT_6ParamsE:
        .type           _ZN7cutlass13device_kernelIN5flash19enable_sm80_to_sm89INS1_16FlashAttnFwdSm80INS1_25CollectiveMainloopFwdSm80ILi8ELi1ELb1EN4cute5tupleIJNS5_1CILi128EEENS7_ILi96EEENS7_ILi192EEEEEELi192ENS_6half_tEfNS_4arch4Sm80ELb1ELb0ELb0ELb1ELb0ELb0ELb1ELb0EEENS1_21CollectiveEpilogueFwdINS6_IJS8_SA_S9_EEENS6_IJNS7_ILi1EEESI_SI_EEESC_SE_Li256ELb1ELb1ELb0ELb0EEENS1_19SingleTileSchedulerILb1ELb0ELb1ELi128EEEEEEEEEvNT_6ParamsE,@function
        .size           _ZN7cutlass13device_kernelIN5flash19enable_sm80_to_sm89INS1_16FlashAttnFwdSm80INS1_25CollectiveMainloopFwdSm80ILi8ELi1ELb1EN4cute5tupleIJNS5_1CILi128EEENS7_ILi96EEENS7_ILi192EEEEEELi192ENS_6half_tEfNS_4arch4Sm80ELb1ELb0ELb0ELb1ELb0ELb0ELb1ELb0EEENS1_21CollectiveEpilogueFwdINS6_IJS8_SA_S9_EEENS6_IJNS7_ILi1EEESI_SI_EEESC_SE_Li256ELb1ELb1ELb0ELb0EEENS1_19SingleTileSchedulerILb1ELb0ELb1ELi128EEEEEEEEEvNT_6ParamsE,(.L_x_25 - _ZN7cutlass13device_kernelIN5flash19enable_sm80_to_sm89INS1_16FlashAttnFwdSm80INS1_25CollectiveMainloopFwdSm80ILi8ELi1ELb1EN4cute5tupleIJNS5_1CILi128EEENS7_ILi96EEENS7_ILi192EEEEEELi192ENS_6half_tEfNS_4arch4Sm80ELb1ELb0ELb0ELb1ELb0ELb0ELb1ELb0EEENS1_21CollectiveEpilogueFwdINS6_IJS8_SA_S9_EEENS6_IJNS7_ILi1EEESI_SI_EEESC_SE_Li256ELb1ELb1ELb0ELb0EEENS1_19SingleTileSchedulerILb1ELb0ELb1ELi128EEEEEEEEEvNT_6ParamsE)
        .other          _ZN7cutlass13device_kernelIN5flash19enable_sm80_to_sm89INS1_16FlashAttnFwdSm80INS1_25CollectiveMainloopFwdSm80ILi8ELi1ELb1EN4cute5tupleIJNS5_1CILi128EEENS7_ILi96EEENS7_ILi192EEEEEELi192ENS_6half_tEfNS_4arch4Sm80ELb1ELb0ELb0ELb1ELb0ELb0ELb1ELb0EEENS1_21CollectiveEpilogueFwdINS6_IJS8_SA_S9_EEENS6_IJNS7_ILi1EEESI_SI_EEESC_SE_Li256ELb1ELb1ELb0ELb0EEENS1_19SingleTileSchedulerILb1ELb0ELb1ELi128EEEEEEEEEvNT_6ParamsE,@"STO_CUDA_ENTRY STV_DEFAULT"
_ZN7cutlass13device_kernelIN5flash19enable_sm80_to_sm89INS1_16FlashAttnFwdSm80INS1_25CollectiveMainloopFwdSm80ILi8ELi1ELb1EN4cute5tupleIJNS5_1CILi128EEENS7_ILi96EEENS7_ILi192EEEEEELi192ENS_6half_tEfNS_4arch4Sm80ELb1ELb0ELb0ELb1ELb0ELb0ELb1ELb0EEENS1_21CollectiveEpilogueFwdINS6_IJS8_SA_S9_EEENS6_IJNS7_ILi1EEESI_SI_EEESC_SE_Li256ELb1ELb1ELb0ELb0EEENS1_19SingleTileSchedulerILb1ELb0ELb1ELi128EEEEEEEEEvNT_6ParamsE:
[----:B------:R-:W-:Y:S01]  /*0000*/  LDC R1, c[0x0][0x37c] ;  /* 0x0000df00ff017b82 */ /* 0x000fe20000000800 */
[----:B------:R-:W-:Y:S05]  /*0010*/  EXIT ;  /* 0x000000000000794d */ /* 0x000fea0003800000 */
.L_x_7:
        /* <DEDUP_REMOVED lines=14> */
.L_x_25:


//--------------------- .text._ZN7cutlass13device_kernelIN5flash19enable_sm80_to_sm89INS1_16FlashAttnFwdSm80INS1_25CollectiveMainloopFwdSm80ILi8ELi1ELb0EN4cute5tupleIJNS5_1CILi128EEENS7_ILi64EEENS7_ILi192EEEEEELi192ENS_6half_tEfNS_4arch4Sm80ELb1ELb0ELb0ELb1ELb0ELb1ELb1ELb0EEENS1_21CollectiveEpilogueFwdINS6_IJS8_SA_S9_EEENS6_IJNS7_ILi1EEESI_SI_EEESC_SE_Li256ELb1ELb1ELb0ELb0EEENS1_19SingleTileSchedulerILb1ELb0ELb1ELi128EEEEEEEEEvNT_6ParamsE --------------------------
	.section	.text._ZN7cutlass13device_kernelIN5flash19enable_sm80_to_sm89INS1_16FlashAttnFwdSm80INS1_25CollectiveMainloopFwdSm80ILi8ELi1ELb0EN4cute5tupleIJNS5_1CILi128EEENS7_ILi64EEENS7_ILi192EEEEEELi192ENS_6half_tEfNS_4arch4Sm80ELb1ELb0ELb0ELb1ELb0ELb1ELb1ELb0EEENS1_21CollectiveEpilogueFwdINS6_IJS8_SA_S9_EEENS6_IJNS7_ILi1EEESI_SI_EEESC_SE_Li256ELb1ELb1ELb0ELb0EEENS1_19SingleTileSchedulerILb1ELb0ELb1ELi128EEEEEEEEEvNT_6ParamsE,"ax",@progbits
	.align	128
.text._ZN7cutlass13device_kernelIN5flash19enable_sm80_to_sm89INS1_16FlashAttnFwdSm80INS1_25CollectiveMainloopFwdSm80ILi8ELi1ELb0EN4cute5tupleIJNS5_1CILi128EEENS7_ILi64EEENS7_ILi192EEEEEELi192ENS_6half_tEfNS_4arch4Sm80ELb1ELb0ELb0ELb1ELb0ELb1ELb1ELb0EEENS1_21CollectiveEpilogueFwdINS6_IJS8_SA_S9_EEENS6_IJNS7_ILi1EEESI_SI_EEESC_SE_Li256ELb1ELb1ELb0ELb0EEENS1_19SingleTileSchedulerILb1ELb0ELb1ELi128EEEEEEEEEvNT_6ParamsE:
        .type           _ZN7cutlass13device_kernelIN5flash19enable_sm80_to_sm89INS1_16FlashAttnFwdSm80INS1_25CollectiveMainloopFwdSm80ILi8ELi1ELb0EN4cute5tupleIJNS5_1CILi128EEENS7_ILi64EEENS7_ILi192EEEEEELi192ENS_6half_tEfNS_4arch4Sm80ELb1ELb0ELb0ELb1ELb0ELb1ELb1ELb0EEENS1_21CollectiveEpilogueFwdINS6_IJS8_SA_S9_EEENS6_IJNS7_ILi1EEESI_SI_EEESC_SE_Li256ELb1ELb1ELb0ELb0EEENS1_19SingleTileSchedulerILb1ELb0ELb1ELi128EEEEEEEEEvNT_6ParamsE,@function
        .size           _ZN7cutlass13device_kernelIN5flash19enable_sm80_to_sm89INS1_16FlashAttnFwdSm80INS1_25CollectiveMainloopFwdSm80ILi8ELi1ELb0EN4cute5tupleIJNS5_1CILi128EEENS7_ILi64EEENS7_ILi192EEEEEELi192ENS_6half_tEfNS_4arch4Sm80ELb1ELb0ELb0ELb1ELb0ELb1ELb1ELb0EEENS1_21CollectiveEpilogueFwdINS6_IJS8_SA_S9_EEENS6_IJNS7_ILi1EEESI_SI_EEESC_SE_Li256ELb1ELb1ELb0ELb0EEENS1_19SingleTileSchedulerILb1ELb0ELb1ELi128EEEEEEEEEvNT_6ParamsE,(.L_x_26 - _ZN7cutlass13device_kernelIN5flash19enable_sm80_to_sm89INS1_16FlashAttnFwdSm80INS1_25CollectiveMainloopFwdSm80ILi8ELi1ELb0EN4cute5tupleIJNS5_1CILi128EEENS7_ILi64EEENS7_ILi192EEEEEELi192ENS_6half_tEfNS_4arch4Sm80ELb1ELb0ELb0ELb1ELb0ELb1ELb1ELb0EEENS1_21CollectiveEpilogueFwdINS6_IJS8_SA_S9_EEENS6_IJNS7_ILi1EEESI_SI_EEESC_SE_Li256ELb1ELb1ELb0ELb0EEENS1_19SingleTileSchedulerILb1ELb0ELb1ELi128EEEEEEEEEvNT_6ParamsE)
        .other          _ZN7cutlass13device_kernelIN5flash19enable_sm80_to_sm89INS1_16FlashAttnFwdSm80INS1_25CollectiveMainloopFwdSm80ILi8ELi1ELb0EN4cute5tupleIJNS5_1CILi128EEENS7_ILi64EEENS7_ILi192EEEEEELi192ENS_6half_tEfNS_4arch4Sm80ELb1ELb0ELb0ELb1ELb0ELb1ELb1ELb0EEENS1_21CollectiveEpilogueFwdINS6_IJS8_SA_S9_EEENS6_IJNS7_ILi1EEESI_SI_EEESC_SE_Li256ELb1ELb1ELb0ELb0EEENS1_19SingleTileSchedulerILb1ELb0ELb1ELi128EEEEEEEEEvNT_6ParamsE,@"STO_CUDA_ENTRY STV_DEFAULT"
_ZN7cutlass13device_kernelIN5flash19enable_sm80_to_sm89INS1_16FlashAttnFwdSm80INS1_25CollectiveMainloopFwdSm80ILi8ELi1ELb0EN4cute5tupleIJNS5_1CILi128EEENS7_ILi64EEENS7_ILi192EEEEEELi192ENS_6half_tEfNS_4arch4Sm80ELb1ELb0ELb0ELb1ELb0ELb1ELb1ELb0EEENS1_21CollectiveEpilogueFwdINS6_IJS8_SA_S9_EEENS6_IJNS7_ILi1EEESI_SI_EEESC_SE_Li256ELb1ELb1ELb0ELb0EEENS1_19SingleTileSchedulerILb1ELb0ELb1ELi128EEEEEEEEEvNT_6ParamsE:
[----:B------:R-:W-:Y:S01]  /*0000*/  LDC R1, c[0x0][0x37c] ;  /* 0x0000df00ff017b82 */ /* 0x000fe20000000800 */
[----:B------:R-:W-:Y:S05]  /*0010*/  EXIT ;  /* 0x000000000000794d */ /* 0x000fea0003800000 */
.L_x_8:
        /* <DEDUP_REMOVED lines=14> */
.L_x_26:


//--------------------- .text._ZN7cutlass13device_kernelIN5flash19enable_sm80_to_sm89INS1_16FlashAttnFwdSm80INS1_25CollectiveMainloopFwdSm80ILi8ELi2ELb1EN4cute5tupleIJNS5_1CILi128EEENS7_ILi96EEENS7_ILi192EEEEEELi192ENS_6half_tEfNS_4arch4Sm80ELb0ELb0ELb0ELb0ELb0ELb0ELb1ELb0EEENS1_21CollectiveEpilogueFwdINS6_IJS8_SA_S9_EEENS6_IJNS7_ILi1EEESI_SI_EEESC_SE_Li256ELb0ELb1ELb0ELb0EEENS1_19SingleTileSchedulerILb0ELb0ELb1ELi128EEEEEEEEEvNT_6ParamsE --------------------------
	.section	.text._ZN7cutlass13device_kernelIN5flash19enable_sm80_to_sm89INS1_16FlashAttnFwdSm80INS1_25CollectiveMainloopFwdSm80ILi8ELi2ELb1EN4cute5tupleIJNS5_1CILi128EEENS7_ILi96EEENS7_ILi192EEEEEELi192ENS_6half_tEfNS_4arch4Sm80ELb0ELb0ELb0ELb0ELb0ELb0ELb1ELb0EEENS1_21CollectiveEpilogueFwdINS6_IJS8_SA_S9_EEENS6_IJNS7_ILi1EEESI_SI_EEESC_SE_Li256ELb0ELb1ELb0ELb0EEENS1_19SingleTileSchedulerILb0ELb0ELb1ELi128EEEEEEEEEvNT_6ParamsE,"ax",@progbits
	.align	128
.text._ZN7cutlass13device_kernelIN5flash19enable_sm80_to_sm89INS1_16FlashAttnFwdSm80INS1_25CollectiveMainloopFwdSm80ILi8ELi2ELb1EN4cute5tupleIJNS5_1CILi128EEENS7_ILi96EEENS7_ILi192EEEEEELi192ENS_6half_tEfNS_4arch4Sm80ELb0ELb0ELb0ELb0ELb0ELb0ELb1ELb0EEENS1_21CollectiveEpilogueFwdINS6_IJS8_SA_S9_EEENS6_IJNS7_ILi1EEESI_SI_EEESC_SE_Li256ELb0ELb1ELb0ELb0EEENS1_19SingleTileSchedulerILb0ELb0ELb1ELi128EEEEEEEEEvNT_6ParamsE:
        .type           _ZN7cutlass13device_kernelIN5flash19enable_sm80_to_sm89INS1_16FlashAttnFwdSm80INS1_25CollectiveMainloopFwdSm80ILi8ELi2ELb1EN4cute5tupleIJNS5_1CILi128EEENS7_ILi96EEENS7_ILi192EEEEEELi192ENS_6half_tEfNS_4arch4Sm80ELb0ELb0ELb0ELb0ELb0ELb0ELb1ELb0EEENS1_21CollectiveEpilogueFwdINS6_IJS8_SA_S9_EEENS6_IJNS7_ILi1EEESI_SI_EEESC_SE_Li256ELb0ELb1ELb0ELb0EEENS1_19SingleTileSchedulerILb0ELb0ELb1ELi128EEEEEEEEEvNT_6ParamsE,@function
        .size           _ZN7cutlass13device_kernelIN5flash19enable_sm80_to_sm89INS1_16FlashAttnFwdSm80INS1_25CollectiveMainloopFwdSm80ILi8ELi2ELb1EN4cute5tupleIJNS5_1CILi128EEENS7_ILi96EEENS7_ILi192EEEEEELi192ENS_6half_tEfNS_4arch4Sm80ELb0ELb0ELb0ELb0ELb0ELb0ELb1ELb0EEENS1_21CollectiveEpilogueFwdINS6_IJS8_SA_S9_EEENS6_IJNS7_ILi1EEESI_SI_EEESC_SE_Li256ELb0ELb1ELb0ELb0EEENS1_19SingleTileSchedulerILb0ELb0ELb1ELi128EEEEEEEEEvNT_6ParamsE,(.L_x_27 - _ZN7cutlass13device_kernelIN5flash19enable_sm80_to_sm89INS1_16FlashAttnFwdSm80INS1_25CollectiveMainloopFwdSm80ILi8ELi2ELb1EN4cute5tupleIJNS5_1CILi128EEENS7_ILi96EEENS7_ILi192EEEEEELi192ENS_6half_tEfNS_4arch4Sm80ELb0ELb0ELb0ELb0ELb0ELb0ELb1ELb0EEENS1_21CollectiveEpilogueFwdINS6_IJS8_SA_S9_EEENS6_IJNS7_ILi1EEESI_SI_EEESC_SE_Li256ELb0ELb1ELb0ELb0EEENS1_19SingleTileSchedulerILb0ELb0ELb1ELi128EEEEEEEEEvNT_6ParamsE)
        .other          _ZN7cutlass13device_kernelIN5flash19enable_sm80_to_sm89INS1_16FlashAttnFwdSm80INS1_25CollectiveMainloopFwdSm80ILi8ELi2ELb1EN4cute5tupleIJNS5_1CILi128EEENS7_ILi96EEENS7_ILi192EEEEEELi192ENS_6half_tEfNS_4arch4Sm80ELb0ELb0ELb0ELb0ELb0ELb0ELb1ELb0EEENS1_21CollectiveEpilogueFwdINS6_IJS8_SA_S9_EEENS6_IJNS7_ILi1EEESI_SI_EEESC_SE_Li256ELb0ELb1ELb0ELb0EEENS1_19SingleTileSchedulerILb0ELb0ELb1ELi128EEEEEEEEEvNT_6ParamsE,@"STO_CUDA_ENTRY STV_DEFAULT"
_ZN7cutlass13device_kernelIN5flash19enable_sm80_to_sm89INS1_16FlashAttnFwdSm80INS1_25CollectiveMainloopFwdSm80ILi8ELi2ELb1EN4cute5tupleIJNS5_1CILi128EEENS7_ILi96EEENS7_ILi192EEEEEELi192ENS_6half_tEfNS_4arch4Sm80ELb0ELb0ELb0ELb0ELb0ELb0ELb1ELb0EEENS1_21CollectiveEpilogueFwdINS6_IJS8_SA_S9_EEENS6_IJNS7_ILi1EEESI_SI_EEESC_SE_Li256ELb0ELb1ELb0ELb0EEENS1_19SingleTileSchedulerILb0ELb0ELb1ELi128EEEEEEEEEvNT_6ParamsE:
[----:B------:R-:W-:Y:S01]  /*0000*/  LDC R1, c[0x0][0x37c] ;  /* 0x0000df00ff017b82 */ /* 0x000fe20000000800 */
[----:B------:R-:W-:Y:S05]  /*0010*/  EXIT ;  /* 0x000000000000794d */ /* 0x000fea0003800000 */
.L_x_9:
        /* <DEDUP_REMOVED lines=14> */
.L_x_27:


//--------------------- .text._ZN7cutlass13device_kernelIN5flash19enable_sm80_to_sm89INS1_16FlashAttnFwdSm80INS1_25CollectiveMainloopFwdSm80ILi8ELi2ELb1EN4cute5tupleIJNS5_1CILi128EEENS7_ILi96EEENS7_ILi192EEEEEELi192ENS_6half_tEfNS_4arch4Sm80ELb0ELb0ELb0ELb1ELb0ELb0ELb1ELb0EEENS1_21CollectiveEpilogueFwdINS6_IJS8_SA_S9_EEENS6_IJNS7_ILi1EEESI_SI_EEESC_SE_Li256ELb1ELb1ELb0ELb0EEENS1_19SingleTileSchedulerILb1ELb0ELb1ELi128EEEEEEEEEvNT_6ParamsE --------------------------
	.section	.text._ZN7cutlass13device_kernelIN5flash19enable_sm80_to_sm89INS1_16FlashAttnFwdSm80INS1_25CollectiveMainloopFwdSm80ILi8ELi2ELb1EN4cute5tupleIJNS5_1CILi128EEENS7_ILi96EEENS7_ILi192EEEEEELi192ENS_6half_tEfNS_4arch4Sm80ELb0ELb0ELb0ELb1ELb0ELb0ELb1ELb0EEENS1_21CollectiveEpilogueFwdINS6_IJS8_SA_S9_EEENS6_IJNS7_ILi1EEESI_SI_EEESC_SE_Li256ELb1ELb1ELb0ELb0EEENS1_19SingleTileSchedulerILb1ELb0ELb1ELi128EEEEEEEEEvNT_6ParamsE,"ax",@progbits
	.align	128
.text._ZN7cutlass13device_kernelIN5flash19enable_sm80_to_sm89INS1_16FlashAttnFwdSm80INS1_25CollectiveMainloopFwdSm80ILi8ELi2ELb1EN4cute5tupleIJNS5_1CILi128EEENS7_ILi96EEENS7_ILi192EEEEEELi192ENS_6half_tEfNS_4arch4Sm80ELb0ELb0ELb0ELb1ELb0ELb0ELb1ELb0EEENS1_21CollectiveEpilogueFwdINS6_IJS8_SA_S9_EEENS6_IJNS7_ILi1EEESI_SI_EEESC_SE_Li256ELb1ELb1ELb0ELb0EEENS1_19SingleTileSchedulerILb1ELb0ELb1ELi128EEEEEEEEEvNT_6ParamsE:
        .type           _ZN7cutlass13device_kernelIN5flash19enable_sm80_to_sm89INS1_16FlashAttnFwdSm80INS1_25CollectiveMainloopFwdSm80ILi8ELi2ELb1EN4cute5tupleIJNS5_1CILi128EEENS7_ILi96EEENS7_ILi192EEEEEELi192ENS_6half_tEfNS_4arch4Sm80ELb0ELb0ELb0ELb1ELb0ELb0ELb1ELb0EEENS1_21CollectiveEpilogueFwdINS6_IJS8_SA_S9_EEENS6_IJNS7_ILi1EEESI_SI_EEESC_SE_Li256ELb1ELb1ELb0ELb0EEENS1_19SingleTileSchedulerILb1ELb0ELb1ELi128EEEEEEEEEvNT_6ParamsE,@function
        .size           _ZN7cutlass13device_kernelIN5flash19enable_sm80_to_sm89INS1_16FlashAttnFwdSm80INS1_25CollectiveMainloopFwdSm80ILi8ELi2ELb1EN4cute5tupleIJNS5_1CILi128EEENS7_ILi96EEENS7_ILi192EEEEEELi192ENS_6half_tEfNS_4arch4Sm80ELb0ELb0ELb0ELb1ELb0ELb0ELb1ELb0EEENS1_21CollectiveEpilogueFwdINS6_IJS8_SA_S9_EEENS6_IJNS7_ILi1EEESI_SI_EEESC_SE_Li256ELb1ELb1ELb0ELb0EEENS1_19SingleTileSchedulerILb1ELb0ELb1ELi128EEEEEEEEEvNT_6ParamsE,(.L_x_28 - _ZN7cutlass13device_kernelIN5flash19enable_sm80_to_sm89INS1_16FlashAttnFwdSm80INS1_25CollectiveMainloopFwdSm80ILi8ELi2ELb1EN4cute5tupleIJNS5_1CILi128EEENS7_ILi96EEENS7_ILi192EEEEEELi192ENS_6half_tEfNS_4arch4Sm80ELb0ELb0ELb0ELb1ELb0ELb0ELb1ELb0EEENS1_21CollectiveEpilogueFwdINS6_IJS8_SA_S9_EEENS6_IJNS7_ILi1EEESI_SI_EEESC_SE_Li256ELb1ELb1ELb0ELb0EEENS1_19SingleTileSchedulerILb1ELb0ELb1ELi128EEEEEEEEEvNT_6ParamsE)
        .other          _ZN7cutlass13device_kernelIN5flash19enable_sm80_to_sm89INS1_16FlashAttnFwdSm80INS1_25CollectiveMainloopFwdSm80ILi8ELi2ELb1EN4cute5tupleIJNS5_1CILi128EEENS7_ILi96EEENS7_ILi192EEEEEELi192ENS_6half_tEfNS_4arch4Sm80ELb0ELb0ELb0ELb1ELb0ELb0ELb1ELb0EEENS1_21CollectiveEpilogueFwdINS6_IJS8_SA_S9_EEENS6_IJNS7_ILi1EEESI_SI_EEESC_SE_Li256ELb1ELb1ELb0ELb0EEENS1_19SingleTileSchedulerILb1ELb0ELb1ELi128EEEEEEEEEvNT_6ParamsE,@"STO_CUDA_ENTRY STV_DEFAULT"
_ZN7cutlass13device_kernelIN5flash19enable_sm80_to_sm89INS1_16FlashAttnFwdSm80INS1_25CollectiveMainloopFwdSm80ILi8ELi2ELb1EN4cute5tupleIJNS5_1CILi128EEENS7_ILi96EEENS7_ILi192EEEEEELi192ENS_6half_tEfNS_4arch4Sm80ELb0ELb0ELb0ELb1ELb0ELb0ELb1ELb0EEENS1_21CollectiveEpilogueFwdINS6_IJS8_SA_S9_EEENS6_IJNS7_ILi1EEESI_SI_EEESC_SE_Li256ELb1ELb1ELb0ELb0EEENS1_19SingleTileSchedulerILb1ELb0ELb1ELi128EEEEEEEEEvNT_6ParamsE:
[----:B------:R-:W-:Y:S01]  /*0000*/  LDC R1, c[0x0][0x37c] ;  /* 0x0000df00ff017b82 */ /* 0x000fe20000000800 */
[----:B------:R-:W-:Y:S05]  /*0010*/  EXIT ;  /* 0x000000000000794d */ /* 0x000fea0003800000 */
.L_x_10:
        /* <DEDUP_REMOVED lines=14> */
.L_x_28:


//--------------------- .text._ZN7cutlass13device_kernelIN5flash19enable_sm80_to_sm89INS1_16FlashAttnFwdSm80INS1_25CollectiveMainloopFwdSm80ILi8ELi2ELb0EN4cute5tupleIJNS5_1CILi128EEENS7_ILi64EEENS7_ILi192EEEEEELi192ENS_6half_tEfNS_4arch4Sm80ELb0ELb0ELb0ELb1ELb0ELb1ELb1ELb0EEENS1_21CollectiveEpilogueFwdINS6_IJS8_SA_S9_EEENS6_IJNS7_ILi1EEESI_SI_EEESC_SE_Li256ELb1ELb1ELb0ELb0EEENS1_19SingleTileSchedulerILb1ELb0ELb1ELi128EEEEEEEEEvNT_6ParamsE --------------------------
	.section	.text._ZN7cutlass13device_kernelIN5flash19enable_sm80_to_sm89INS1_16FlashAttnFwdSm80INS1_25CollectiveMainloopFwdSm80ILi8ELi2ELb0EN4cute5tupleIJNS5_1CILi128EEENS7_ILi64EEENS7_ILi192EEEEEELi192ENS_6half_tEfNS_4arch4Sm80ELb0ELb0ELb0ELb1ELb0ELb1ELb1ELb0EEENS1_21CollectiveEpilogueFwdINS6_IJS8_SA_S9_EEENS6_IJNS7_ILi1EEESI_SI_EEESC_SE_Li256ELb1ELb1ELb0ELb0EEENS1_19SingleTileSchedulerILb1ELb0ELb1ELi128EEEEEEEEEvNT_6ParamsE,"ax",@progbits
	.align	128
.text._ZN7cutlass13device_kernelIN5flash19enable_sm80_to_sm89INS1_16FlashAttnFwdSm80INS1_25CollectiveMainloopFwdSm80ILi8ELi2ELb0EN4cute5tupleIJNS5_1CILi128EEENS7_ILi64EEENS7_ILi192EEEEEELi192ENS_6half_tEfNS_4arch4Sm80ELb0ELb0ELb0ELb1ELb0ELb1ELb1ELb0EEENS1_21CollectiveEpilogueFwdINS6_IJS8_SA_S9_EEENS6_IJNS7_ILi1EEESI_SI_EEESC_SE_Li256ELb1ELb1ELb0ELb0EEENS1_19SingleTileSchedulerILb1ELb0ELb1ELi128EEEEEEEEEvNT_6ParamsE:
        .type           _ZN7cutlass13device_kernelIN5flash19enable_sm80_to_sm89INS1_16FlashAttnFwdSm80INS1_25CollectiveMainloopFwdSm80ILi8ELi2ELb0EN4cute5tupleIJNS5_1CILi128EEENS7_ILi64EEENS7_ILi192EEEEEELi192ENS_6half_tEfNS_4arch4Sm80ELb0ELb0ELb0ELb1ELb0ELb1ELb1ELb0EEENS1_21CollectiveEpilogueFwdINS6_IJS8_SA_S9_EEENS6_IJNS7_ILi1EEESI_SI_EEESC_SE_Li256ELb1ELb1ELb0ELb0EEENS1_19SingleTileSchedulerILb1ELb0ELb1ELi128EEEEEEEEEvNT_6ParamsE,@function
        .size           _ZN7cutlass13device_kernelIN5flash19enable_sm80_to_sm89INS1_16FlashAttnFwdSm80INS1_25CollectiveMainloopFwdSm80ILi8ELi2ELb0EN4cute5tupleIJNS5_1CILi128EEENS7_ILi64EEENS7_ILi192EEEEEELi192ENS_6half_tEfNS_4arch4Sm80ELb0ELb0ELb0ELb1ELb0ELb1ELb1ELb0EEENS1_21CollectiveEpilogueFwdINS6_IJS8_SA_S9_EEENS6_IJNS7_ILi1EEESI_SI_EEESC_SE_Li256ELb1ELb1ELb0ELb0EEENS1_19SingleTileSchedulerILb1ELb0ELb1ELi128EEEEEEEEEvNT_6ParamsE,(.L_x_29 - _ZN7cutlass13device_kernelIN5flash19enable_sm80_to_sm89INS1_16FlashAttnFwdSm80INS1_25CollectiveMainloopFwdSm80ILi8ELi2ELb0EN4cute5tupleIJNS5_1CILi128EEENS7_ILi64EEENS7_ILi192EEEEEELi192ENS_6half_tEfNS_4arch4Sm80ELb0ELb0ELb0ELb1ELb0ELb1ELb1ELb0EEENS1_21CollectiveEpilogueFwdINS6_IJS8_SA_S9_EEENS6_IJNS7_ILi1EEESI_SI_EEESC_SE_Li256ELb1ELb1ELb0ELb0EEENS1_19SingleTileSchedulerILb1ELb0ELb1ELi128EEEEEEEEEvNT_6ParamsE)
        .other          _ZN7cutlass13device_kernelIN5flash19enable_sm80_to_sm89INS1_16FlashAttnFwdSm80INS1_25CollectiveMainloopFwdSm80ILi8ELi2ELb0EN4cute5tupleIJNS5_1CILi128EEENS7_ILi64EEENS7_ILi192EEEEEELi192ENS_6half_tEfNS_4arch4Sm80ELb0ELb0ELb0ELb1ELb0ELb1ELb1ELb0EEENS1_21CollectiveEpilogueFwdINS6_IJS8_SA_S9_EEENS6_IJNS7_ILi1EEESI_SI_EEESC_SE_Li256ELb1ELb1ELb0ELb0EEENS1_19SingleTileSchedulerILb1ELb0ELb1ELi128EEEEEEEEEvNT_6ParamsE,@"STO_CUDA_ENTRY STV_DEFAULT"
_ZN7cutlass13device_kernelIN5flash19enable_sm80_to_sm89INS1_16FlashAttnFwdSm80INS1_25CollectiveMainloopFwdSm80ILi8ELi2ELb0EN4cute5tupleIJNS5_1CILi128EEENS7_ILi64EEENS7_ILi192EEEEEELi192ENS_6half_tEfNS_4arch4Sm80ELb0ELb0ELb0ELb1ELb0ELb1ELb1ELb0EEENS1_21CollectiveEpilogueFwdINS6_IJS8_SA_S9_EEENS6_IJNS7_ILi1EEESI_SI_EEESC_SE_Li256ELb1ELb1ELb0ELb0EEENS1_19SingleTileSchedulerILb1ELb0ELb1ELi128EEEEEEEEEvNT_6ParamsE:
[----:B------:R-:W-:Y:S01]  /*0000*/  LDC R1, c[0x0][0x37c] ;  /* 0x0000df00ff017b82 */ /* 0x000fe20000000800 */
[----:B------:R-:W-:Y:S05]  /*0010*/  EXIT ;  /* 0x000000000000794d */ /* 0x000fea0003800000 */
.L_x_11:
        /* <DEDUP_REMOVED lines=14> */
.L_x_29:


//--------------------- .text._ZN7cutlass13device_kernelIN5flash19enable_sm80_to_sm89INS1_16FlashAttnFwdSm80INS1_25CollectiveMainloopFwdSm80ILi8ELi2ELb0EN4cute5tupleIJNS5_1CILi128EEENS7_ILi64EEENS7_ILi192EEEEEELi192ENS_6half_tEfNS_4arch4Sm80ELb0ELb1ELb0ELb0ELb0ELb0ELb1ELb0EEENS1_21CollectiveEpilogueFwdINS6_IJS8_SA_S9_EEENS6_IJNS7_ILi1EEESI_SI_EEESC_SE_Li256ELb0ELb1ELb0ELb0EEENS1_19SingleTileSchedulerILb0ELb0ELb1ELi128EEEEEEEEEvNT_6ParamsE --------------------------
	.section	.text._ZN7cutlass13device_kernelIN5flash19enable_sm80_to_sm89INS1_16FlashAttnFwdSm80INS1_25CollectiveMainloopFwdSm80ILi8ELi2ELb0EN4cute5tupleIJNS5_1CILi128EEENS7_ILi64EEENS7_ILi192EEEEEELi192ENS_6half_tEfNS_4arch4Sm80ELb0ELb1ELb0ELb0ELb0ELb0ELb1ELb0EEENS1_21CollectiveEpilogueFwdINS6_IJS8_SA_S9_EEENS6_IJNS7_ILi1EEESI_SI_EEESC_SE_Li256ELb0ELb1ELb0ELb0EEENS1_19SingleTileSchedulerILb0ELb0ELb1ELi128EEEEEEEEEvNT_6ParamsE,"ax",@progbits
	.align	128
.text._ZN7cutlass13device_kernelIN5flash19enable_sm80_to_sm89INS1_16FlashAttnFwdSm80INS1_25CollectiveMainloopFwdSm80ILi8ELi2ELb0EN4cute5tupleIJNS5_1CILi128EEENS7_ILi64EEENS7_ILi192EEEEEELi192ENS_6half_tEfNS_4arch4Sm80ELb0ELb1ELb0ELb0ELb0ELb0ELb1ELb0EEENS1_21CollectiveEpilogueFwdINS6_IJS8_SA_S9_EEENS6_IJNS7_ILi1EEESI_SI_EEESC_SE_Li256ELb0ELb1ELb0ELb0EEENS1_19SingleTileSchedulerILb0ELb0ELb1ELi128EEEEEEEEEvNT_6ParamsE:
        .type           _ZN7cutlass13device_kernelIN5flash19enable_sm80_to_sm89INS1_16FlashAttnFwdSm80INS1_25CollectiveMainloopFwdSm80ILi8ELi2ELb0EN4cute5tupleIJNS5_1CILi128EEENS7_ILi64EEENS7_ILi192EEEEEELi192ENS_6half_tEfNS_4arch4Sm80ELb0ELb1ELb0ELb0ELb0ELb0ELb1ELb0EEENS1_21CollectiveEpilogueFwdINS6_IJS8_SA_S9_EEENS6_IJNS7_ILi1EEESI_SI_EEESC_SE_Li256ELb0ELb1ELb0ELb0EEENS1_19SingleTileSchedulerILb0ELb0ELb1ELi128EEEEEEEEEvNT_6ParamsE,@function
        .size           _ZN7cutlass13device_kernelIN5flash19enable_sm80_to_sm89INS1_16FlashAttnFwdSm80INS1_25CollectiveMainloopFwdSm80ILi8ELi2ELb0EN4cute5tupleIJNS5_1CILi128EEENS7_ILi64EEENS7_ILi192EEEEEELi192ENS_6half_tEfNS_4arch4Sm80ELb0ELb1ELb0ELb0ELb0ELb0ELb1ELb0EEENS1_21CollectiveEpilogueFwdINS6_IJS8_SA_S9_EEENS6_IJNS7_ILi1EEESI_SI_EEESC_SE_Li256ELb0ELb1ELb0ELb0EEENS1_19SingleTileSchedulerILb0ELb0ELb1ELi128EEEEEEEEEvNT_6ParamsE,(.L_x_30 - _ZN7cutlass13device_kernelIN5flash19enable_sm80_to_sm89INS1_16FlashAttnFwdSm80INS1_25CollectiveMainloopFwdSm80ILi8ELi2ELb0EN4cute5tupleIJNS5_1CILi128EEENS7_ILi64EEENS7_ILi192EEEEEELi192ENS_6half_tEfNS_4arch4Sm80ELb0ELb1ELb0ELb0ELb0ELb0ELb1ELb0EEENS1_21CollectiveEpilogueFwdINS6_IJS8_SA_S9_EEENS6_IJNS7_ILi1EEESI_SI_EEESC_SE_Li256ELb0ELb1ELb0ELb0EEENS1_19SingleTileSchedulerILb0ELb0ELb1ELi128EEEEEEEEEvNT_6ParamsE)
        .other          _ZN7cutlass13device_kernelIN5flash19enable_sm80_to_sm89INS1_16FlashAttnFwdSm80INS1_25CollectiveMainloopFwdSm80ILi8ELi2ELb0EN4cute5tupleIJNS5_1CILi128EEENS7_ILi64EEENS7_ILi192EEEEEELi192ENS_6half_tEfNS_4arch4Sm80ELb0ELb1ELb0ELb0ELb0ELb0ELb1ELb0EEENS1_21CollectiveEpilogueFwdINS6_IJS8_SA_S9_EEENS6_IJNS7_ILi1EEESI_SI_EEESC_SE_Li256ELb0ELb1ELb0ELb0EEENS1_19SingleTileSchedulerILb0ELb0ELb1ELi128EEEEEEEEEvNT_6ParamsE,@"STO_CUDA_ENTRY STV_DEFAULT"
_ZN7cutlass13device_kernelIN5flash19enable_sm80_to_sm89INS1_16FlashAttnFwdSm80INS1_25CollectiveMainloopFwdSm80ILi8ELi2ELb0EN4cute5tupleIJNS5_1CILi128EEENS7_ILi64EEENS7_ILi192EEEEEELi192ENS_6half_tEfNS_4arch4Sm80ELb0ELb1ELb0ELb0ELb0ELb0ELb1ELb0EEENS1_21CollectiveEpilogueFwdINS6_IJS8_SA_S9_EEENS6_IJNS7_ILi1EEESI_SI_EEESC_SE_Li256ELb0ELb1ELb0ELb0EEENS1_19SingleTileSchedulerILb0ELb0ELb1ELi128EEEEEEEEEvNT_6ParamsE:
[----:B------:R-:W-:Y:S01]  /*0000*/  LDC R1, c[0x0][0x37c] ;  /* 0x0000df00ff017b82 */ /* 0x000fe20000000800 */
[----:B------:R-:W-:Y:S05]  /*0010*/  EXIT ;  /* 0x000000000000794d */ /* 0x000fea0003800000 */
.L_x_12:
        /* <DEDUP_REMOVED lines=14> */
.L_x_30:


//--------------------- .text._ZN7cutlass13device_kernelIN5flash19enable_sm80_to_sm89INS1_16FlashAttnFwdSm80INS1_25CollectiveMainloopFwdSm80ILi8ELi2ELb0EN4cute5tupleIJNS5_1CILi128EEENS7_ILi64EEENS7_ILi192EEEEEELi192ENS_6half_tEfNS_4arch4Sm80ELb0ELb1ELb0ELb1ELb0ELb0ELb1ELb0EEENS1_21CollectiveEpilogueFwdINS6_IJS8_SA_S9_EEENS6_IJNS7_ILi1EEESI_SI_EEESC_SE_Li256ELb1ELb1ELb0ELb0EEENS1_19SingleTileSchedulerILb1ELb0ELb1ELi128EEEEEEEEEvNT_6ParamsE --------------------------
	.section	.text._ZN7cutlass13device_kernelIN5flash19enable_sm80_to_sm89INS1_16FlashAttnFwdSm80INS1_25CollectiveMainloopFwdSm80ILi8ELi2ELb0EN4cute5tupleIJNS5_1CILi128EEENS7_ILi64EEENS7_ILi192EEEEEELi192ENS_6half_tEfNS_4arch4Sm80ELb0ELb1ELb0ELb1ELb0ELb0ELb1ELb0EEENS1_21CollectiveEpilogueFwdINS6_IJS8_SA_S9_EEENS6_IJNS7_ILi1EEESI_SI_EEESC_SE_Li256ELb1ELb1ELb0ELb0EEENS1_19SingleTileSchedulerILb1ELb0ELb1ELi128EEEEEEEEEvNT_6ParamsE,"ax",@progbits
	.align	128
.text._ZN7cutlass13device_kernelIN5flash19enable_sm80_to_sm89INS1_16FlashAttnFwdSm80INS1_25CollectiveMainloopFwdSm80ILi8ELi2ELb0EN4cute5tupleIJNS5_1CILi128EEENS7_ILi64EEENS7_ILi192EEEEEELi192ENS_6half_tEfNS_4arch4Sm80ELb0ELb1ELb0ELb1ELb0ELb0ELb1ELb0EEENS1_21CollectiveEpilogueFwdINS6_IJS8_SA_S9_EEENS6_IJNS7_ILi1EEESI_SI_EEESC_SE_Li256ELb1ELb1ELb0ELb0EEENS1_19SingleTileSchedulerILb1ELb0ELb1ELi128EEEEEEEEEvNT_6ParamsE:
        .type           _ZN7cutlass13device_kernelIN5flash19enable_sm80_to_sm89INS1_16FlashAttnFwdSm80INS1_25CollectiveMainloopFwdSm80ILi8ELi2ELb0EN4cute5tupleIJNS5_1CILi128EEENS7_ILi64EEENS7_ILi192EEEEEELi192ENS_6half_tEfNS_4arch4Sm80ELb0ELb1ELb0ELb1ELb0ELb0ELb1ELb0EEENS1_21CollectiveEpilogueFwdINS6_IJS8_SA_S9_EEENS6_IJNS7_ILi1EEESI_SI_EEESC_SE_Li256ELb1ELb1ELb0ELb0EEENS1_19SingleTileSchedulerILb1ELb0ELb1ELi128EEEEEEEEEvNT_6ParamsE,@function
        .size           _ZN7cutlass13device_kernelIN5flash19enable_sm80_to_sm89INS1_16FlashAttnFwdSm80INS1_25CollectiveMainloopFwdSm80ILi8ELi2ELb0EN4cute5tupleIJNS5_1CILi128EEENS7_ILi64EEENS7_ILi192EEEEEELi192ENS_6half_tEfNS_4arch4Sm80ELb0ELb1ELb0ELb1ELb0ELb0ELb1ELb0EEENS1_21CollectiveEpilogueFwdINS6_IJS8_SA_S9_EEENS6_IJNS7_ILi1EEESI_SI_EEESC_SE_Li256ELb1ELb1ELb0ELb0EEENS1_19SingleTileSchedulerILb1ELb0ELb1ELi128EEEEEEEEEvNT_6ParamsE,(.L_x_31 - _ZN7cutlass13device_kernelIN5flash19enable_sm80_to_sm89INS1_16FlashAttnFwdSm80INS1_25CollectiveMainloopFwdSm80ILi8ELi2ELb0EN4cute5tupleIJNS5_1CILi128EEENS7_ILi64EEENS7_ILi192EEEEEELi192ENS_6half_tEfNS_4arch4Sm80ELb0ELb1ELb0ELb1ELb0ELb0ELb1ELb0EEENS1_21CollectiveEpilogueFwdINS6_IJS8_SA_S9_EEENS6_IJNS7_ILi1EEESI_SI_EEESC_SE_Li256ELb1ELb1ELb0ELb0EEENS1_19SingleTileSchedulerILb1ELb0ELb1ELi128EEEEEEEEEvNT_6ParamsE)
        .other          _ZN7cutlass13device_kernelIN5flash19enable_sm80_to_sm89INS1_16FlashAttnFwdSm80INS1_25CollectiveMainloopFwdSm80ILi8ELi2ELb0EN4cute5tupleIJNS5_1CILi128EEENS7_ILi64EEENS7_ILi192EEEEEELi192ENS_6half_tEfNS_4arch4Sm80ELb0ELb1ELb0ELb1ELb0ELb0ELb1ELb0EEENS1_21CollectiveEpilogueFwdINS6_IJS8_SA_S9_EEENS6_IJNS7_ILi1EEESI_SI_EEESC_SE_Li256ELb1ELb1ELb0ELb0EEENS1_19SingleTileSchedulerILb1ELb0ELb1ELi128EEEEEEEEEvNT_6ParamsE,@"STO_CUDA_ENTRY STV_DEFAULT"
_ZN7cutlass13device_kernelIN5flash19enable_sm80_to_sm89INS1_16FlashAttnFwdSm80INS1_25CollectiveMainloopFwdSm80ILi8ELi2ELb0EN4cute5tupleIJNS5_1CILi128EEENS7_ILi64EEENS7_ILi192EEEEEELi192ENS_6half_tEfNS_4arch4Sm80ELb0ELb1ELb0ELb1ELb0ELb0ELb1ELb0EEENS1_21CollectiveEpilogueFwdINS6_IJS8_SA_S9_EEENS6_IJNS7_ILi1EEESI_SI_EEESC_SE_Li256ELb1ELb1ELb0ELb0EEENS1_19SingleTileSchedulerILb1ELb0ELb1ELi128EEEEEEEEEvNT_6ParamsE:
[----:B------:R-:W-:Y:S01]  /*0000*/  LDC R1, c[0x0][0x37c] ;  /* 0x0000df00ff017b82 */ /* 0x000fe20000000800 */
[----:B------:R-:W-:Y:S05]  /*0010*/  EXIT ;  /* 0x000000000000794d */ /* 0x000fea0003800000 */
.L_x_13:
        /* <DEDUP_REMOVED lines=14> */
.L_x_31:


//--------------------- .text._ZN7cutlass13device_kernelIN5flash19enable_sm80_to_sm89INS1_16FlashAttnFwdSm80INS1_25CollectiveMainloopFwdSm80ILi8ELi2ELb0EN4cute5tupleIJNS5_1CILi128EEENS7_ILi64EEENS7_ILi192EEEEEELi192ENS_6half_tEfNS_4arch4Sm80ELb0ELb1ELb0ELb1ELb0ELb1ELb1ELb0EEENS1_21CollectiveEpilogueFwdINS6_IJS8_SA_S9_EEENS6_IJNS7_ILi1EEESI_SI_EEESC_SE_Li256ELb1ELb1ELb0ELb0EEENS1_19SingleTileSchedulerILb1ELb0ELb1ELi128EEEEEEEEEvNT_6ParamsE --------------------------
	.section	.text._ZN7cutlass13device_kernelIN5flash19enable_sm80_to_sm89INS1_16FlashAttnFwdSm80INS1_25CollectiveMainloopFwdSm80ILi8ELi2ELb0EN4cute5tupleIJNS5_1CILi128EEENS7_ILi64EEENS7_ILi192EEEEEELi192ENS_6half_tEfNS_4arch4Sm80ELb0ELb1ELb0ELb1ELb0ELb1ELb1ELb0EEENS1_21CollectiveEpilogueFwdINS6_IJS8_SA_S9_EEENS6_IJNS7_ILi1EEESI_SI_EEESC_SE_Li256ELb1ELb1ELb0ELb0EEENS1_19SingleTileSchedulerILb1ELb0ELb1ELi128EEEEEEEEEvNT_6ParamsE,"ax",@progbits
	.align	128
.text._ZN7cutlass13device_kernelIN5flash19enable_sm80_to_sm89INS1_16FlashAttnFwdSm80INS1_25CollectiveMainloopFwdSm80ILi8ELi2ELb0EN4cute5tupleIJNS5_1CILi128EEENS7_ILi64EEENS7_ILi192EEEEEELi192ENS_6half_tEfNS_4arch4Sm80ELb0ELb1ELb0ELb1ELb0ELb1ELb1ELb0EEENS1_21CollectiveEpilogueFwdINS6_IJS8_SA_S9_EEENS6_IJNS7_ILi1EEESI_SI_EEESC_SE_Li256ELb1ELb1ELb0ELb0EEENS1_19SingleTileSchedulerILb1ELb0ELb1ELi128EEEEEEEEEvNT_6ParamsE:
        .type           _ZN7cutlass13device_kernelIN5flash19enable_sm80_to_sm89INS1_16FlashAttnFwdSm80INS1_25CollectiveMainloopFwdSm80ILi8ELi2ELb0EN4cute5tupleIJNS5_1CILi128EEENS7_ILi64EEENS7_ILi192EEEEEELi192ENS_6half_tEfNS_4arch4Sm80ELb0ELb1ELb0ELb1ELb0ELb1ELb1ELb0EEENS1_21CollectiveEpilogueFwdINS6_IJS8_SA_S9_EEENS6_IJNS7_ILi1EEESI_SI_EEESC_SE_Li256ELb1ELb1ELb0ELb0EEENS1_19SingleTileSchedulerILb1ELb0ELb1ELi128EEEEEEEEEvNT_6ParamsE,@function
        .size           _ZN7cutlass13device_kernelIN5flash19enable_sm80_to_sm89INS1_16FlashAttnFwdSm80INS1_25CollectiveMainloopFwdSm80ILi8ELi2ELb0EN4cute5tupleIJNS5_1CILi128EEENS7_ILi64EEENS7_ILi192EEEEEELi192ENS_6half_tEfNS_4arch4Sm80ELb0ELb1ELb0ELb1ELb0ELb1ELb1ELb0EEENS1_21CollectiveEpilogueFwdINS6_IJS8_SA_S9_EEENS6_IJNS7_ILi1EEESI_SI_EEESC_SE_Li256ELb1ELb1ELb0ELb0EEENS1_19SingleTileSchedulerILb1ELb0ELb1ELi128EEEEEEEEEvNT_6ParamsE,(.L_x_32 - _ZN7cutlass13device_kernelIN5flash19enable_sm80_to_sm89INS1_16FlashAttnFwdSm80INS1_25CollectiveMainloopFwdSm80ILi8ELi2ELb0EN4cute5tupleIJNS5_1CILi128EEENS7_ILi64EEENS7_ILi192EEEEEELi192ENS_6half_tEfNS_4arch4Sm80ELb0ELb1ELb0ELb1ELb0ELb1ELb1ELb0EEENS1_21CollectiveEpilogueFwdINS6_IJS8_SA_S9_EEENS6_IJNS7_ILi1EEESI_SI_EEESC_SE_Li256ELb1ELb1ELb0ELb0EEENS1_19SingleTileSchedulerILb1ELb0ELb1ELi128EEEEEEEEEvNT_6ParamsE)
        .other          _ZN7cutlass13device_kernelIN5flash19enable_sm80_to_sm89INS1_16FlashAttnFwdSm80INS1_25CollectiveMainloopFwdSm80ILi8ELi2ELb0EN4cute5tupleIJNS5_1CILi128EEENS7_ILi64EEENS7_ILi192EEEEEELi192ENS_6half_tEfNS_4arch4Sm80ELb0ELb1ELb0ELb1ELb0ELb1ELb1ELb0EEENS1_21CollectiveEpilogueFwdINS6_IJS8_SA_S9_EEENS6_IJNS7_ILi1EEESI_SI_EEESC_SE_Li256ELb1ELb1ELb0ELb0EEENS1_19SingleTileSchedulerILb1ELb0ELb1ELi128EEEEEEEEEvNT_6ParamsE,@"STO_CUDA_ENTRY STV_DEFAULT"
_ZN7cutlass13device_kernelIN5flash19enable_sm80_to_sm89INS1_16FlashAttnFwdSm80INS1_25CollectiveMainloopFwdSm80ILi8ELi2ELb0EN4cute5tupleIJNS5_1CILi128EEENS7_ILi64EEENS7_ILi192EEEEEELi192ENS_6half_tEfNS_4arch4Sm80ELb0ELb1ELb0ELb1ELb0ELb1ELb1ELb0EEENS1_21CollectiveEpilogueFwdINS6_IJS8_SA_S9_EEENS6_IJNS7_ILi1EEESI_SI_EEESC_SE_Li256ELb1ELb1ELb0ELb0EEENS1_19SingleTileSchedulerILb1ELb0ELb1ELi128EEEEEEEEEvNT_6ParamsE:
[----:B------:R-:W-:Y:S01]  /*0000*/  LDC R1, c[0x0][0x37c] ;  /* 0x0000df00ff017b82 */ /* 0x000fe20000000800 */
[----:B------:R-:W-:Y:S05]  /*0010*/  EXIT ;  /* 0x000000000000794d */ /* 0x000fea0003800000 */
.L_x_14:
        /* <DEDUP_REMOVED lines=14> */
.L_x_32:


//--------------------- .text._ZN7cutlass13device_kernelIN5flash19enable_sm80_to_sm89INS1_16FlashAttnFwdSm80INS1_25CollectiveMainloopFwdSm80ILi8ELi2ELb1EN4cute5tupleIJNS5_1CILi128EEENS7_ILi96EEENS7_ILi192EEEEEELi192ENS_6half_tEfNS_4arch4Sm80ELb1ELb0ELb0ELb0ELb0ELb0ELb1ELb0EEENS1_21CollectiveEpilogueFwdINS6_IJS8_SA_S9_EEENS6_IJNS7_ILi1EEESI_SI_EEESC_SE_Li256ELb0ELb1ELb0ELb0EEENS1_30DynamicPersistentTileSchedulerILi256ELi256ELb0ELb1ELb0EEEEEEEEEvNT_6ParamsE --------------------------
	.section	.text._ZN7cutlass13device_kernelIN5flash19enable_sm80_to_sm89INS1_16FlashAttnFwdSm80INS1_25CollectiveMainloopFwdSm80ILi8ELi2ELb1EN4cute5tupleIJNS5_1CILi128EEENS7_ILi96EEENS7_ILi192EEEEEELi192ENS_6half_tEfNS_4arch4Sm80ELb1ELb0ELb0ELb0ELb0ELb0ELb1ELb0EEENS1_21CollectiveEpilogueFwdINS6_IJS8_SA_S9_EEENS6_IJNS7_ILi1EEESI_SI_EEESC_SE_Li256ELb0ELb1ELb0ELb0EEENS1_30DynamicPersistentTileSchedulerILi256ELi256ELb0ELb1ELb0EEEEEEEEEvNT_6ParamsE,"ax",@progbits
	.align	128
.text._ZN7cutlass13device_kernelIN5flash19enable_sm80_to_sm89INS1_16FlashAttnFwdSm80INS1_25CollectiveMainloopFwdSm80ILi8ELi2ELb1EN4cute5tupleIJNS5_1CILi128EEENS7_ILi96EEENS7_ILi192EEEEEELi192ENS_6half_tEfNS_4arch4Sm80ELb1ELb0ELb0ELb0ELb0ELb0ELb1ELb0EEENS1_21CollectiveEpilogueFwdINS6_IJS8_SA_S9_EEENS6_IJNS7_ILi1EEESI_SI_EEESC_SE_Li256ELb0ELb1ELb0ELb0EEENS1_30DynamicPersistentTileSchedulerILi256ELi256ELb0ELb1ELb0EEEEEEEEEvNT_6ParamsE:
        .type           _ZN7cutlass13device_kernelIN5flash19enable_sm80_to_sm89INS1_16FlashAttnFwdSm80INS1_25CollectiveMainloopFwdSm80ILi8ELi2ELb1EN4cute5tupleIJNS5_1CILi128EEENS7_ILi96EEENS7_ILi192EEEEEELi192ENS_6half_tEfNS_4arch4Sm80ELb1ELb0ELb0ELb0ELb0ELb0ELb1ELb0EEENS1_21CollectiveEpilogueFwdINS6_IJS8_SA_S9_EEENS6_IJNS7_ILi1EEESI_SI_EEESC_SE_Li256ELb0ELb1ELb0ELb0EEENS1_30DynamicPersistentTileSchedulerILi256ELi256ELb0ELb1ELb0EEEEEEEEEvNT_6ParamsE,@function
        .size           _ZN7cutlass13device_kernelIN5flash19enable_sm80_to_sm89INS1_16FlashAttnFwdSm80INS1_25CollectiveMainloopFwdSm80ILi8ELi2ELb1EN4cute5tupleIJNS5_1CILi128EEENS7_ILi96EEENS7_ILi192EEEEEELi192ENS_6half_tEfNS_4arch4Sm80ELb1ELb0ELb0ELb0ELb0ELb0ELb1ELb0EEENS1_21CollectiveEpilogueFwdINS6_IJS8_SA_S9_EEENS6_IJNS7_ILi1EEESI_SI_EEESC_SE_Li256ELb0ELb1ELb0ELb0EEENS1_30DynamicPersistentTileSchedulerILi256ELi256ELb0ELb1ELb0EEEEEEEEEvNT_6ParamsE,(.L_x_33 - _ZN7cutlass13device_kernelIN5flash19enable_sm80_to_sm89INS1_16FlashAttnFwdSm80INS1_25CollectiveMainloopFwdSm80ILi8ELi2ELb1EN4cute5tupleIJNS5_1CILi128EEENS7_ILi96EEENS7_ILi192EEEEEELi192ENS_6half_tEfNS_4arch4Sm80ELb1ELb0ELb0ELb0ELb0ELb0ELb1ELb0EEENS1_21CollectiveEpilogueFwdINS6_IJS8_SA_S9_EEENS6_IJNS7_ILi1EEESI_SI_EEESC_SE_Li256ELb0ELb1ELb0ELb0EEENS1_30DynamicPersistentTileSchedulerILi256ELi256ELb0ELb1ELb0EEEEEEEEEvNT_6ParamsE)
        .other          _ZN7cutlass13device_kernelIN5flash19enable_sm80_to_sm89INS1_16FlashAttnFwdSm80INS1_25CollectiveMainloopFwdSm80ILi8ELi2ELb1EN4cute5tupleIJNS5_1CILi128EEENS7_ILi96EEENS7_ILi192EEEEEELi192ENS_6half_tEfNS_4arch4Sm80ELb1ELb0ELb0ELb0ELb0ELb0ELb1ELb0EEENS1_21CollectiveEpilogueFwdINS6_IJS8_SA_S9_EEENS6_IJNS7_ILi1EEESI_SI_EEESC_SE_Li256ELb0ELb1ELb0ELb0EEENS1_30DynamicPersistentTileSchedulerILi256ELi256ELb0ELb1ELb0EEEEEEEEEvNT_6ParamsE,@"STO_CUDA_ENTRY STV_DEFAULT"
_ZN7cutlass13device_kernelIN5flash19enable_sm80_to_sm89INS1_16FlashAttnFwdSm80INS1_25CollectiveMainloopFwdSm80ILi8ELi2ELb1EN4cute5tupleIJNS5_1CILi128EEENS7_ILi96EEENS7_ILi192EEEEEELi192ENS_6half_tEfNS_4arch4Sm80ELb1ELb0ELb0ELb0ELb0ELb0ELb1ELb0EEENS1_21CollectiveEpilogueFwdINS6_IJS8_SA_S9_EEENS6_IJNS7_ILi1EEESI_SI_EEESC_SE_Li256ELb0ELb1ELb0ELb0EEENS1_30DynamicPersistentTileSchedulerILi256ELi256ELb0ELb1ELb0EEEEEEEEEvNT_6ParamsE:
[----:B------:R-:W-:Y:S01]  /*0000*/  LDC R1, c[0x0][0x37c] ;  /* 0x0000df00ff017b82 */ /* 0x000fe20000000800 */
[----:B------:R-:W-:Y:S05]  /*0010*/  EXIT ;  /* 0x000000000000794d */ /* 0x000fea0003800000 */
.L_x_15:
        /* <DEDUP_REMOVED lines=14> */
.L_x_33:


//--------------------- .text._ZN7cutlass13device_kernelIN5flash19enable_sm80_to_sm89INS1_16FlashAttnFwdSm80INS1_25CollectiveMainloopFwdSm80ILi8ELi2ELb1EN4cute5tupleIJNS5_1CILi128EEENS7_ILi96EEENS7_ILi192EEEEEELi192ENS_6half_tEfNS_4arch4Sm80ELb1ELb0ELb0ELb1ELb0ELb0ELb1ELb0EEENS1_21CollectiveEpilogueFwdINS6_IJS8_SA_S9_EEENS6_IJNS7_ILi1EEESI_SI_EEESC_SE_Li256ELb1ELb1ELb0ELb0EEENS1_19SingleTileSchedulerILb1ELb0ELb1ELi128EEEEEEEEEvNT_6ParamsE --------------------------
	.section	.text._ZN7cutlass13device_kernelIN5flash19enable_sm80_to_sm89INS1_16FlashAttnFwdSm80INS1_25CollectiveMainloopFwdSm80ILi8ELi2ELb1EN4cute5tupleIJNS5_1CILi128EEENS7_ILi96EEENS7_ILi192EEEEEELi192ENS_6half_tEfNS_4arch4Sm80ELb1ELb0ELb0ELb1ELb0ELb0ELb1ELb0EEENS1_21CollectiveEpilogueFwdINS6_IJS8_SA_S9_EEENS6_IJNS7_ILi1EEESI_SI_EEESC_SE_Li256ELb1ELb1ELb0ELb0EEENS1_19SingleTileSchedulerILb1ELb0ELb1ELi128EEEEEEEEEvNT_6ParamsE,"ax",@progbits
	.align	128
.text._ZN7cutlass13device_kernelIN5flash19enable_sm80_to_sm89INS1_16FlashAttnFwdSm80INS1_25CollectiveMainloopFwdSm80ILi8ELi2ELb1EN4cute5tupleIJNS5_1CILi128EEENS7_ILi96EEENS7_ILi192EEEEEELi192ENS_6half_tEfNS_4arch4Sm80ELb1ELb0ELb0ELb1ELb0ELb0ELb1ELb0EEENS1_21CollectiveEpilogueFwdINS6_IJS8_SA_S9_EEENS6_IJNS7_ILi1EEESI_SI_EEESC_SE_Li256ELb1ELb1ELb0ELb0EEENS1_19SingleTileSchedulerILb1ELb0ELb1ELi128EEEEEEEEEvNT_6ParamsE:
        .type           _ZN7cutlass13device_kernelIN5flash19enable_sm80_to_sm89INS1_16FlashAttnFwdSm80INS1_25CollectiveMainloopFwdSm80ILi8ELi2ELb1EN4cute5tupleIJNS5_1CILi128EEENS7_ILi96EEENS7_ILi192EEEEEELi192ENS_6half_tEfNS_4arch4Sm80ELb1ELb0ELb0ELb1ELb0ELb0ELb1ELb0EEENS1_21CollectiveEpilogueFwdINS6_IJS8_SA_S9_EEENS6_IJNS7_ILi1EEESI_SI_EEESC_SE_Li256ELb1ELb1ELb0ELb0EEENS1_19SingleTileSchedulerILb1ELb0ELb1ELi128EEEEEEEEEvNT_6ParamsE,@function
        .size           _ZN7cutlass13device_kernelIN5flash19enable_sm80_to_sm89INS1_16FlashAttnFwdSm80INS1_25CollectiveMainloopFwdSm80ILi8ELi2ELb1EN4cute5tupleIJNS5_1CILi128EEENS7_ILi96EEENS7_ILi192EEEEEELi192ENS_6half_tEfNS_4arch4Sm80ELb1ELb0ELb0ELb1ELb0ELb0ELb1ELb0EEENS1_21CollectiveEpilogueFwdINS6_IJS8_SA_S9_EEENS6_IJNS7_ILi1EEESI_SI_EEESC_SE_Li256ELb1ELb1ELb0ELb0EEENS1_19SingleTileSchedulerILb1ELb0ELb1ELi128EEEEEEEEEvNT_6ParamsE,(.L_x_34 - _ZN7cutlass13device_kernelIN5flash19enable_sm80_to_sm89INS1_16FlashAttnFwdSm80INS1_25CollectiveMainloopFwdSm80ILi8ELi2ELb1EN4cute5tupleIJNS5_1CILi128EEENS7_ILi96EEENS7_ILi192EEEEEELi192ENS_6half_tEfNS_4arch4Sm80ELb1ELb0ELb0ELb1ELb0ELb0ELb1ELb0EEENS1_21CollectiveEpilogueFwdINS6_IJS8_SA_S9_EEENS6_IJNS7_ILi1EEESI_SI_EEESC_SE_Li256ELb1ELb1ELb0ELb0EEENS1_19SingleTileSchedulerILb1ELb0ELb1ELi128EEEEEEEEEvNT_6ParamsE)
        .other          _ZN7cutlass13device_kernelIN5flash19enable_sm80_to_sm89INS1_16FlashAttnFwdSm80INS1_25CollectiveMainloopFwdSm80ILi8ELi2ELb1EN4cute5tupleIJNS5_1CILi128EEENS7_ILi96EEENS7_ILi192EEEEEELi192ENS_6half_tEfNS_4arch4Sm80ELb1ELb0ELb0ELb1ELb0ELb0ELb1ELb0EEENS1_21CollectiveEpilogueFwdINS6_IJS8_SA_S9_EEENS6_IJNS7_ILi1EEESI_SI_EEESC_SE_Li256ELb1ELb1ELb0ELb0EEENS1_19SingleTileSchedulerILb1ELb0ELb1ELi128EEEEEEEEEvNT_6ParamsE,@"STO_CUDA_ENTRY STV_DEFAULT"
_ZN7cutlass13device_kernelIN5flash19enable_sm80_to_sm89INS1_16FlashAttnFwdSm80INS1_25CollectiveMainloopFwdSm80ILi8ELi2ELb1EN4cute5tupleIJNS5_1CILi128EEENS7_ILi96EEENS7_ILi192EEEEEELi192ENS_6half_tEfNS_4arch4Sm80ELb1ELb0ELb0ELb1ELb0ELb0ELb1ELb0EEENS1_21CollectiveEpilogueFwdINS6_IJS8_SA_S9_EEENS6_IJNS7_ILi1EEESI_SI_EEESC_SE_Li256ELb1ELb1ELb0ELb0EEENS1_19SingleTileSchedulerILb1ELb0ELb1ELi128EEEEEEEEEvNT_6ParamsE:
[----:B------:R-:W-:Y:S01]  /*0000*/  LDC R1, c[0x0][0x37c] ;  /* 0x0000df00ff017b82 */ /* 0x000fe20000000800 */
[----:B------:R-:W-:Y:S05]  /*0010*/  EXIT ;  /* 0x000000000000794d */ /* 0x000fea0003800000 */
.L_x_16:
        /* <DEDUP_REMOVED lines=14> */
.L_x_34:


//--------------------- .text._ZN7cutlass13device_kernelIN5flash19enable_sm80_to_sm89INS1_16FlashAttnFwdSm80INS1_25CollectiveMainloopFwdSm80ILi8ELi2ELb0EN4cute5tupleIJNS5_1CILi128EEENS7_ILi64EEENS7_ILi192EEEEEELi192ENS_6half_tEfNS_4arch4Sm80ELb1ELb0ELb0ELb1ELb0ELb1ELb1ELb0EEENS1_21CollectiveEpilogueFwdINS6_IJS8_SA_S9_EEENS6_IJNS7_ILi1EEESI_SI_EEESC_SE_Li256ELb1ELb1ELb0ELb0EEENS1_19SingleTileSchedulerILb1ELb0ELb1ELi128EEEEEEEEEvNT_6ParamsE --------------------------
	.section	.text._ZN7cutlass13device_kernelIN5flash19enable_sm80_to_sm89INS1_16FlashAttnFwdSm80INS1_25CollectiveMainloopFwdSm80ILi8ELi2ELb0EN4cute5tupleIJNS5_1CILi128EEENS7_ILi64EEENS7_ILi192EEEEEELi192ENS_6half_tEfNS_4arch4Sm80ELb1ELb0ELb0ELb1ELb0ELb1ELb1ELb0EEENS1_21CollectiveEpilogueFwdINS6_IJS8_SA_S9_EEENS6_IJNS7_ILi1EEESI_SI_EEESC_SE_Li256ELb1ELb1ELb0ELb0EEENS1_19SingleTileSchedulerILb1ELb0ELb1ELi128EEEEEEEEEvNT_6ParamsE,"ax",@progbits
	.align	128
.text._ZN7cutlass13device_kernelIN5flash19enable_sm80_to_sm89INS1_16FlashAttnFwdSm80INS1_25CollectiveMainloopFwdSm80ILi8ELi2ELb0EN4cute5tupleIJNS5_1CILi128EEENS7_ILi64EEENS7_ILi192EEEEEELi192ENS_6half_tEfNS_4arch4Sm80ELb1ELb0ELb0ELb1ELb0ELb1ELb1ELb0EEENS1_21CollectiveEpilogueFwdINS6_IJS8_SA_S9_EEENS6_IJNS7_ILi1EEESI_SI_EEESC_SE_Li256ELb1ELb1ELb0ELb0EEENS1_19SingleTileSchedulerILb1ELb0ELb1ELi128EEEEEEEEEvNT_6ParamsE:
        .type           _ZN7cutlass13device_kernelIN5flash19enable_sm80_to_sm89INS1_16FlashAttnFwdSm80INS1_25CollectiveMainloopFwdSm80ILi8ELi2ELb0EN4cute5tupleIJNS5_1CILi128EEENS7_ILi64EEENS7_ILi192EEEEEELi192ENS_6half_tEfNS_4arch4Sm80ELb1ELb0ELb0ELb1ELb0ELb1ELb1ELb0EEENS1_21CollectiveEpilogueFwdINS6_IJS8_SA_S9_EEENS6_IJNS7_ILi1EEESI_SI_EEESC_SE_Li256ELb1ELb1ELb0ELb0EEENS1_19SingleTileSchedulerILb1ELb0ELb1ELi128EEEEEEEEEvNT_6ParamsE,@function
        .size           _ZN7cutlass13device_kernelIN5flash19enable_sm80_to_sm89INS1_16FlashAttnFwdSm80INS1_25CollectiveMainloopFwdSm80ILi8ELi2ELb0EN4cute5tupleIJNS5_1CILi128EEENS7_ILi64EEENS7_ILi192EEEEEELi192ENS_6half_tEfNS_4arch4Sm80ELb1ELb0ELb0ELb1ELb0ELb1ELb1ELb0EEENS1_21CollectiveEpilogueFwdINS6_IJS8_SA_S9_EEENS6_IJNS7_ILi1EEESI_SI_EEESC_SE_Li256ELb1ELb1ELb0ELb0EEENS1_19SingleTileSchedulerILb1ELb0ELb1ELi128EEEEEEEEEvNT_6ParamsE,(.L_x_35 - _ZN7cutlass13device_kernelIN5flash19enable_sm80_to_sm89INS1_16FlashAttnFwdSm80INS1_25CollectiveMainloopFwdSm80ILi8ELi2ELb0EN4cute5tupleIJNS5_1CILi128EEENS7_ILi64EEENS7_ILi192EEEEEELi192ENS_6half_tEfNS_4arch4Sm80ELb1ELb0ELb0ELb1ELb0ELb1ELb1ELb0EEENS1_21CollectiveEpilogueFwdINS6_IJS8_SA_S9_EEENS6_IJNS7_ILi1EEESI_SI_EEESC_SE_Li256ELb1ELb1ELb0ELb0EEENS1_19SingleTileSchedulerILb1ELb0ELb1ELi128EEEEEEEEEvNT_6ParamsE)
        .other          _ZN7cutlass13device_kernelIN5flash19enable_sm80_to_sm89INS1_16FlashAttnFwdSm80INS1_25CollectiveMainloopFwdSm80ILi8ELi2ELb0EN4cute5tupleIJNS5_1CILi128EEENS7_ILi64EEENS7_ILi192EEEEEELi192ENS_6half_tEfNS_4arch4Sm80ELb1ELb0ELb0ELb1ELb0ELb1ELb1ELb0EEENS1_21CollectiveEpilogueFwdINS6_IJS8_SA_S9_EEENS6_IJNS7_ILi1EEESI_SI_EEESC_SE_Li256ELb1ELb1ELb0ELb0EEENS1_19SingleTileSchedulerILb1ELb0ELb1ELi128EEEEEEEEEvNT_6ParamsE,@"STO_CUDA_ENTRY STV_DEFAULT"
_ZN7cutlass13device_kernelIN5flash19enable_sm80_to_sm89INS1_16FlashAttnFwdSm80INS1_25CollectiveMainloopFwdSm80ILi8ELi2ELb0EN4cute5tupleIJNS5_1CILi128EEENS7_ILi64EEENS7_ILi192EEEEEELi192ENS_6half_tEfNS_4arch4Sm80ELb1ELb0ELb0ELb1ELb0ELb1ELb1ELb0EEENS1_21CollectiveEpilogueFwdINS6_IJS8_SA_S9_EEENS6_IJNS7_ILi1EEESI_SI_EEESC_SE_Li256ELb1ELb1ELb0ELb0EEENS1_19SingleTileSchedulerILb1ELb0ELb1ELi128EEEEEEEEEvNT_6ParamsE:
[----:B------:R-:W-:Y:S01]  /*0000*/  LDC R1, c[0x0][0x37c] ;  /* 0x0000df00ff017b82 */ /* 0x000fe20000000800 */
[----:B------:R-:W-:Y:S05]  /*0010*/  EXIT ;  /* 0x000000000000794d */ /* 0x000fea0003800000 */
.L_x_17:
        /* <DEDUP_REMOVED lines=14> */
.L_x_35:


//--------------------- .nv.shared.reserved.0     --------------------------
	.section	.nv.shared.reserved.0,"aw",@nobits
	.weak		__nv_reservedSMEM_offset_0_alias
	.size		__nv_reservedSMEM_offset_0_alias, 0, 64
	.other		__nv_reservedSMEM_offset_0_alias,@"STO_CUDA_RESERVED_SHARED STV_DEFAULT"
__nv_reservedSMEM_offset_0_alias:
	.zero		0
	.zero		64


//--------------------- .nv.global                --------------------------
	.section	.nv.global,"aw",@nobits
.nv.global:
	.type		_ZN66_INTERNAL_0a7204b8_30_flash_fwd_hdim192_fp16_sm80_cu_bdbb69e5_33694cute1_E,@object
	.size		_ZN66_INTERNAL_0a7204b8_30_flash_fwd_hdim192_fp16_sm80_cu_bdbb69e5_33694cute1_E,(_ZN66_INTERNAL_0a7204b8_30_flash_fwd_hdim192_fp16_sm80_cu_bdbb69e5_33694cuda3std3__45__cpo6cbeginE - _ZN66_INTERNAL_0a7204b8_30_flash_fwd_hdim192_fp16_sm80_cu_bdbb69e5_33694cute1_E)
_ZN66_INTERNAL_0a7204b8_30_flash_fwd_hdim192_fp16_sm80_cu_bdbb69e5_33694cute1_E:
	.zero		1
	.type		_ZN66_INTERNAL_0a7204b8_30_flash_fwd_hdim192_fp16_sm80_cu_bdbb69e5_33694cuda3std3__45__cpo6cbeginE,@object
	.size		_ZN66_INTERNAL_0a7204b8_30_flash_fwd_hdim192_fp16_sm80_cu_bdbb69e5_33694cuda3std3__45__cpo6cbeginE,(_ZN66_INTERNAL_0a7204b8_30_flash_fwd_hdim192_fp16_sm80_cu_bdbb69e5_33694cuda3std3__48in_placeE - _ZN66_INTERNAL_0a7204b8_30_flash_fwd_hdim192_fp16_sm80_cu_bdbb69e5_33694cuda3std3__45__cpo6cbeginE)
_ZN66_INTERNAL_0a7204b8_30_flash_fwd_hdim192_fp16_sm80_cu_bdbb69e5_33694cuda3std3__45__cpo6cbeginE:
	.zero		1
	.type		_ZN66_INTERNAL_0a7204b8_30_flash_fwd_hdim192_fp16_sm80_cu_bdbb69e5_33694cuda3std3__48in_placeE,@object
	.size		_ZN66_INTERNAL_0a7204b8_30_flash_fwd_hdim192_fp16_sm80_cu_bdbb69e5_33694cuda3std3__48in_placeE,(_ZN66_INTERNAL_0a7204b8_30_flash_fwd_hdim192_fp16_sm80_cu_bdbb69e5_33694cuda3std6ranges3__45__cpo9iter_moveE - _ZN66_INTERNAL_0a7204b8_30_flash_fwd_hdim192_fp16_sm80_cu_bdbb69e5_33694cuda3std3__48in_placeE)
_ZN66_INTERNAL_0a7204b8_30_flash_fwd_hdim192_fp16_sm80_cu_bdbb69e5_33694cuda3std3__48in_placeE:
	.zero		1
	.type		_ZN66_INTERNAL_0a7204b8_30_flash_fwd_hdim192_fp16_sm80_cu_bdbb69e5_33694cuda3std6ranges3__45__cpo9iter_moveE,@object
	.size		_ZN66_INTERNAL_0a7204b8_30_flash_fwd_hdim192_fp16_sm80_cu_bdbb69e5_33694cuda3std6ranges3__45__cpo9iter_moveE,(_ZN66_INTERNAL_0a7204b8_30_flash_fwd_hdim192_fp16_sm80_cu_bdbb69e5_33694cuda3std3__45__cpo5beginE - _ZN66_INTERNAL_0a7204b8_30_flash_fwd_hdim192_fp16_sm80_cu_bdbb69e5_33694cuda3std6ranges3__45__cpo9iter_moveE)
_ZN66_INTERNAL_0a7204b8_30_flash_fwd_hdim192_fp16_sm80_cu_bdbb69e5_33694cuda3std6ranges3__45__cpo9iter_moveE:
	.zero		1
	.type		_ZN66_INTERNAL_0a7204b8_30_flash_fwd_hdim192_fp16_sm80_cu_bdbb69e5_33694cuda3std3__45__cpo5beginE,@object
	.size		_ZN66_INTERNAL_0a7204b8_30_flash_fwd_hdim192_fp16_sm80_cu_bdbb69e5_33694cuda3std3__45__cpo5beginE,(_ZN66_INTERNAL_0a7204b8_30_flash_fwd_hdim192_fp16_sm80_cu_bdbb69e5_33694cuda3std3__468_GLOBAL__N__0a7204b8_30_flash_fwd_hdim192_fp16_sm80_cu_bdbb69e5_33696ignoreE - _ZN66_INTERNAL_0a7204b8_30_flash_fwd_hdim192_fp16_sm80_cu_bdbb69e5_33694cuda3std3__45__cpo5beginE)
_ZN66_INTERNAL_0a7204b8_30_flash_fwd_hdim192_fp16_sm80_cu_bdbb69e5_33694cuda3std3__45__cpo5beginE:
	.zero		1
	.type		_ZN66_INTERNAL_0a7204b8_30_flash_fwd_hdim192_fp16_sm80_cu_bdbb69e5_33694cuda3std3__468_GLOBAL__N__0a7204b8_30_flash_fwd_hdim192_fp16_sm80_cu_bdbb69e5_33696ignoreE,@object
	.size		_ZN66_INTERNAL_0a7204b8_30_flash_fwd_hdim192_fp16_sm80_cu_bdbb69e5_33694cuda3std3__468_GLOBAL__N__0a7204b8_30_flash_fwd_hdim192_fp16_sm80_cu_bdbb69e5_33696ignoreE,(_ZN66_INTERNAL_0a7204b8_30_flash_fwd_hdim192_fp16_sm80_cu_bdbb69e5_33694cute7productE - _ZN66_INTERNAL_0a7204b8_30_flash_fwd_hdim192_fp16_sm80_cu_bdbb69e5_33694cuda3std3__468_GLOBAL__N__0a7204b8_30_flash_fwd_hdim192_fp16_sm80_cu_bdbb69e5_33696ignoreE)
_ZN66_INTERNAL_0a7204b8_30_flash_fwd_hdim192_fp16_sm80_cu_bdbb69e5_33694cuda3std3__468_GLOBAL__N__0a7204b8_30_flash_fwd_hdim192_fp16_sm80_cu_bdbb69e5_33696ignoreE:
	.zero		1
	.type		_ZN66_INTERNAL_0a7204b8_30_flash_fwd_hdim192_fp16_sm80_cu_bdbb69e5_33694cute7productE,@object
	.size		_ZN66_INTERNAL_0a7204b8_30_flash_fwd_hdim192_fp16_sm80_cu_bdbb69e5_33694cute7productE,(_ZN66_INTERNAL_0a7204b8_30_flash_fwd_hdim192_fp16_sm80_cu_bdbb69e5_33694cuda3std3__45__cpo3endE - _ZN66_INTERNAL_0a7204b8_30_flash_fwd_hdim192_fp16_sm80_cu_bdbb69e5_33694cute7productE)
_ZN66_INTERNAL_0a7204b8_30_flash_fwd_hdim192_fp16_sm80_cu_bdbb69e5_33694cute7productE:
	.zero		1
	.type		_ZN66_INTERNAL_0a7204b8_30_flash_fwd_hdim192_fp16_sm80_cu_bdbb69e5_33694cuda3std3__45__cpo3endE,@object
	.size		_ZN66_INTERNAL_0a7204b8_30_flash_fwd_hdim192_fp16_sm80_cu_bdbb69e5_33694cuda3std3__45__cpo3endE,(_ZN66_INTERNAL_0a7204b8_30_flash_fwd_hdim192_fp16_sm80_cu_bdbb69e5_33694cuda3std3__419piecewise_constructE - _ZN66_INTERNAL_0a7204b8_30_flash_fwd_hdim192_fp16_sm80_cu_bdbb69e5_33694cuda3std3__45__cpo3endE)
_ZN66_INTERNAL_0a7204b8_30_flash_fwd_hdim192_fp16_sm80_cu_bdbb69e5_33694cuda3std3__45__cpo3endE:
	.zero		1
	.type		_ZN66_INTERNAL_0a7204b8_30_flash_fwd_hdim192_fp16_sm80_cu_bdbb69e5_33694cuda3std3__419piecewise_constructE,@object
	.size		_ZN66_INTERNAL_0a7204b8_30_flash_fwd_hdim192_fp16_sm80_cu_bdbb69e5_33694cuda3std3__419piecewise_constructE,(_ZN66_INTERNAL_0a7204b8_30_flash_fwd_hdim192_fp16_sm80_cu_bdbb69e5_33694cuda3std3__45__cpo4cendE - _ZN66_INTERNAL_0a7204b8_30_flash_fwd_hdim192_fp16_sm80_cu_bdbb69e5_33694cuda3std3__419piecewise_constructE)
_ZN66_INTERNAL_0a7204b8_30_flash_fwd_hdim192_fp16_sm80_cu_bdbb69e5_33694cuda3std3__419piecewise_constructE:
	.zero		1
	.type		_ZN66_INTERNAL_0a7204b8_30_flash_fwd_hdim192_fp16_sm80_cu_bdbb69e5_33694cuda3std3__45__cpo4cendE,@object
	.size		_ZN66_INTERNAL_0a7204b8_30_flash_fwd_hdim192_fp16_sm80_cu_bdbb69e5_33694cuda3std3__45__cpo4cendE,(_ZN66_INTERNAL_0a7204b8_30_flash_fwd_hdim192_fp16_sm80_cu_bdbb69e5_33694cuda3std6ranges3__45__cpo4swapE - _ZN66_INTERNAL_0a7204b8_30_flash_fwd_hdim192_fp16_sm80_cu_bdbb69e5_33694cuda3std3__45__cpo4cendE)
_ZN66_INTERNAL_0a7204b8_30_flash_fwd_hdim192_fp16_sm80_cu_bdbb69e5_33694cuda3std3__45__cpo4cendE:
	.zero		1
	.type		_ZN66_INTERNAL_0a7204b8_30_flash_fwd_hdim192_fp16_sm80_cu_bdbb69e5_33694cuda3std6ranges3__45__cpo4swapE,@object
	.size		_ZN66_INTERNAL_0a7204b8_30_flash_fwd_hdim192_fp16_sm80_cu_bdbb69e5_33694cuda3std6ranges3__45__cpo4swapE,(.L_7 - _ZN66_INTERNAL_0a7204b8_30_flash_fwd_hdim192_fp16_sm80_cu_bdbb69e5_33694cuda3std6ranges3__45__cpo4swapE)
_ZN66_INTERNAL_0a7204b8_30_flash_fwd_hdim192_fp16_sm80_cu_bdbb69e5_33694cuda3std6ranges3__45__cpo4swapE:
	.zero		1
.L_7:


//--------------------- .nv.constant0._ZN7cutlass13device_kernelIN5flash19enable_sm80_to_sm89INS1_16FlashAttnFwdSm80INS1_25CollectiveMainloopFwdSm80ILi8ELi1ELb1EN4cute5tupleIJNS5_1CILi128EEENS7_ILi96EEENS7_ILi192EEEEEELi192ENS_6half_tEfNS_4arch4Sm80ELb0ELb0ELb0ELb0ELb0ELb0ELb1ELb0EEENS1_21CollectiveEpilogueFwdINS6_IJS8_SA_S9_EEENS6_IJNS7_ILi1EEESI_SI_EEESC_SE_Li256ELb0ELb1ELb0ELb0EEENS1_19SingleTileSchedulerILb0ELb0ELb1ELi128EEEEEEEEEvNT_6ParamsE --------------------------
	.section	.nv.constant0._ZN7cutlass13device_kernelIN5flash19enable_sm80_to_sm89INS1_16FlashAttnFwdSm80INS1_25CollectiveMainloopFwdSm80ILi8ELi1ELb1EN4cute5tupleIJNS5_1CILi128EEENS7_ILi96EEENS7_ILi192EEEEEELi192ENS_6half_tEfNS_4arch4Sm80ELb0ELb0ELb0ELb0ELb0ELb0ELb1ELb0EEENS1_21CollectiveEpilogueFwdINS6_IJS8_SA_S9_EEENS6_IJNS7_ILi1EEESI_SI_EEESC_SE_Li256ELb0ELb1ELb0ELb0EEENS1_19SingleTileSchedulerILb0ELb0ELb1ELi128EEEEEEEEEvNT_6ParamsE,"a",@progbits
	.sectionflags	@""
	.align	4
.nv.constant0._ZN7cutlass13device_kernelIN5flash19enable_sm80_to_sm89INS1_16FlashAttnFwdSm80INS1_25CollectiveMainloopFwdSm80ILi8ELi1ELb1EN4cute5tupleIJNS5_1CILi128EEENS7_ILi96EEENS7_ILi192EEEEEELi192ENS_6half_tEfNS_4arch4Sm80ELb0ELb0ELb0ELb0ELb0ELb0ELb1ELb0EEENS1_21CollectiveEpilogueFwdINS6_IJS8_SA_S9_EEENS6_IJNS7_ILi1EEESI_SI_EEESC_SE_Li256ELb0ELb1ELb0ELb0EEENS1_19SingleTileSchedulerILb0ELb0ELb1ELi128EEEEEEEEEvNT_6ParamsE:
	.zero		1944


//--------------------- .nv.constant0._ZN7cutlass13device_kernelIN5flash19enable_sm80_to_sm89INS1_16FlashAttnFwdSm80INS1_25CollectiveMainloopFwdSm80ILi8ELi1ELb1EN4cute5tupleIJNS5_1CILi128EEENS7_ILi96EEENS7_ILi192EEEEEELi192ENS_6half_tEfNS_4arch4Sm80ELb0ELb0ELb0ELb1ELb0ELb0ELb1ELb0EEENS1_21CollectiveEpilogueFwdINS6_IJS8_SA_S9_EEENS6_IJNS7_ILi1EEESI_SI_EEESC_SE_Li256ELb1ELb1ELb0ELb0EEENS1_19SingleTileSchedulerILb1ELb0ELb1ELi128EEEEEEEEEvNT_6ParamsE --------------------------
	.section	.nv.constant0._ZN7cutlass13device_kernelIN5flash19enable_sm80_to_sm89INS1_16FlashAttnFwdSm80INS1_25CollectiveMainloopFwdSm80ILi8ELi1ELb1EN4cute5tupleIJNS5_1CILi128EEENS7_ILi96EEENS7_ILi192EEEEEELi192ENS_6half_tEfNS_4arch4Sm80ELb0ELb0ELb0ELb1ELb0ELb0ELb1ELb0EEENS1_21CollectiveEpilogueFwdINS6_IJS8_SA_S9_EEENS6_IJNS7_ILi1EEESI_SI_EEESC_SE_Li256ELb1ELb1ELb0ELb0EEENS1_19SingleTileSchedulerILb1ELb0ELb1ELi128EEEEEEEEEvNT_6ParamsE,"a",@progbits
	.sectionflags	@""
	.align	4
.nv.constant0._ZN7cutlass13device_kernelIN5flash19enable_sm80_to_sm89INS1_16FlashAttnFwdSm80INS1_25CollectiveMainloopFwdSm80ILi8ELi1ELb1EN4cute5tupleIJNS5_1CILi128EEENS7_ILi96EEENS7_ILi192EEEEEELi192ENS_6half_tEfNS_4arch4Sm80ELb0ELb0ELb0ELb1ELb0ELb0ELb1ELb0EEENS1_21CollectiveEpilogueFwdINS6_IJS8_SA_S9_EEENS6_IJNS7_ILi1EEESI_SI_EEESC_SE_Li256ELb1ELb1ELb0ELb0EEENS1_19SingleTileSchedulerILb1ELb0ELb1ELi128EEEEEEEEEvNT_6ParamsE:
	.zero		1944


//--------------------- .nv.constant0._ZN7cutlass13device_kernelIN5flash19enable_sm80_to_sm89INS1_16FlashAttnFwdSm80INS1_25CollectiveMainloopFwdSm80ILi8ELi1ELb0EN4cute5tupleIJNS5_1CILi128EEENS7_ILi64EEENS7_ILi192EEEEEELi192ENS_6half_tEfNS_4arch4Sm80ELb0ELb0ELb0ELb1ELb0ELb1ELb1ELb0EEENS1_21CollectiveEpilogueFwdINS6_IJS8_SA_S9_EEENS6_IJNS7_ILi1EEESI_SI_EEESC_SE_Li256ELb1ELb1ELb0ELb0EEENS1_19SingleTileSchedulerILb1ELb0ELb1ELi128EEEEEEEEEvNT_6ParamsE --------------------------
	.section	.nv.constant0._ZN7cutlass13device_kernelIN5flash19enable_sm80_to_sm89INS1_16FlashAttnFwdSm80INS1_25CollectiveMainloopFwdSm80ILi8ELi1ELb0EN4cute5tupleIJNS5_1CILi128EEENS7_ILi64EEENS7_ILi192EEEEEELi192ENS_6half_tEfNS_4arch4Sm80ELb0ELb0ELb0ELb1ELb0ELb1ELb1ELb0EEENS1_21CollectiveEpilogueFwdINS6_IJS8_SA_S9_EEENS6_IJNS7_ILi1EEESI_SI_EEESC_SE_Li256ELb1ELb1ELb0ELb0EEENS1_19SingleTileSchedulerILb1ELb0ELb1ELi128EEEEEEEEEvNT_6ParamsE,"a",@progbits
	.sectionflags	@""
	.align	4
.nv.constant0._ZN7cutlass13device_kernelIN5flash19enable_sm80_to_sm89INS1_16FlashAttnFwdSm80INS1_25CollectiveMainloopFwdSm80ILi8ELi1ELb0EN4cute5tupleIJNS5_1CILi128EEENS7_ILi64EEENS7_ILi192EEEEEELi192ENS_6half_tEfNS_4arch4Sm80ELb0ELb0ELb0ELb1ELb0ELb1ELb1ELb0EEENS1_21CollectiveEpilogueFwdINS6_IJS8_SA_S9_EEENS6_IJNS7_ILi1EEESI_SI_EEESC_SE_Li256ELb1ELb1ELb0ELb0EEENS1_19SingleTileSchedulerILb1ELb0ELb1ELi128EEEEEEEEEvNT_6ParamsE:
	.zero		1944


//--------------------- .nv.constant0._ZN7cutlass13device_kernelIN5flash19enable_sm80_to_sm89INS1_16FlashAttnFwdSm80INS1_25CollectiveMainloopFwdSm80ILi8ELi1ELb0EN4cute5tupleIJNS5_1CILi128EEENS7_ILi64EEENS7_ILi192EEEEEELi192ENS_6half_tEfNS_4arch4Sm80ELb0ELb1ELb0ELb0ELb0ELb0ELb1ELb0EEENS1_21CollectiveEpilogueFwdINS6_IJS8_SA_S9_EEENS6_IJNS7_ILi1EEESI_SI_EEESC_SE_Li256ELb0ELb1ELb0ELb0EEENS1_19SingleTileSchedulerILb0ELb0ELb1ELi128EEEEEEEEEvNT_6ParamsE --------------------------
	.section	.nv.constant0._ZN7cutlass13device_kernelIN5flash19enable_sm80_to_sm89INS1_16FlashAttnFwdSm80INS1_25CollectiveMainloopFwdSm80ILi8ELi1ELb0EN4cute5tupleIJNS5_1CILi128EEENS7_ILi64EEENS7_ILi192EEEEEELi192ENS_6half_tEfNS_4arch4Sm80ELb0ELb1ELb0ELb0ELb0ELb0ELb1ELb0EEENS1_21CollectiveEpilogueFwdINS6_IJS8_SA_S9_EEENS6_IJNS7_ILi1EEESI_SI_EEESC_SE_Li256ELb0ELb1ELb0ELb0EEENS1_19SingleTileSchedulerILb0ELb0ELb1ELi128EEEEEEEEEvNT_6ParamsE,"a",@progbits
	.sectionflags	@""
	.align	4
.nv.constant0._ZN7cutlass13device_kernelIN5flash19enable_sm80_to_sm89INS1_16FlashAttnFwdSm80INS1_25CollectiveMainloopFwdSm80ILi8ELi1ELb0EN4cute5tupleIJNS5_1CILi128EEENS7_ILi64EEENS7_ILi192EEEEEELi192ENS_6half_tEfNS_4arch4Sm80ELb0ELb1ELb0ELb0ELb0ELb0ELb1ELb0EEENS1_21CollectiveEpilogueFwdINS6_IJS8_SA_S9_EEENS6_IJNS7_ILi1EEESI_SI_EEESC_SE_Li256ELb0ELb1ELb0ELb0EEENS1_19SingleTileSchedulerILb0ELb0ELb1ELi128EEEEEEEEEvNT_6ParamsE:
	.zero		1944


//--------------------- .nv.constant0._ZN7cutlass13device_kernelIN5flash19enable_sm80_to_sm89INS1_16FlashAttnFwdSm80INS1_25CollectiveMainloopFwdSm80ILi8ELi1ELb0EN4cute5tupleIJNS5_1CILi128EEENS7_ILi64EEENS7_ILi192EEEEEELi192ENS_6half_tEfNS_4arch4Sm80ELb0ELb1ELb0ELb1ELb0ELb0ELb1ELb0EEENS1_21CollectiveEpilogueFwdINS6_IJS8_SA_S9_EEENS6_IJNS7_ILi1EEESI_SI_EEESC_SE_Li256ELb1ELb1ELb0ELb0EEENS1_19SingleTileSchedulerILb1ELb0ELb1ELi128EEEEEEEEEvNT_6ParamsE --------------------------
	.section	.nv.constant0._ZN7cutlass13device_kernelIN5flash19enable_sm80_to_sm89INS1_16FlashAttnFwdSm80INS1_25CollectiveMainloopFwdSm80ILi8ELi1ELb0EN4cute5tupleIJNS5_1CILi128EEENS7_ILi64EEENS7_ILi192EEEEEELi192ENS_6half_tEfNS_4arch4Sm80ELb0ELb1ELb0ELb1ELb0ELb0ELb1ELb0EEENS1_21CollectiveEpilogueFwdINS6_IJS8_SA_S9_EEENS6_IJNS7_ILi1EEESI_SI_EEESC_SE_Li256ELb1ELb1ELb0ELb0EEENS1_19SingleTileSchedulerILb1ELb0ELb1ELi128EEEEEEEEEvNT_6ParamsE,"a",@progbits
	.sectionflags	@""
	.align	4
.nv.constant0._ZN7cutlass13device_kernelIN5flash19enable_sm80_to_sm89INS1_16FlashAttnFwdSm80INS1_25CollectiveMainloopFwdSm80ILi8ELi1ELb0EN4cute5tupleIJNS5_1CILi128EEENS7_ILi64EEENS7_ILi192EEEEEELi192ENS_6half_tEfNS_4arch4Sm80ELb0ELb1ELb0ELb1ELb0ELb0ELb1ELb0EEENS1_21CollectiveEpilogueFwdINS6_IJS8_SA_S9_EEENS6_IJNS7_ILi1EEESI_SI_EEESC_SE_Li256ELb1ELb1ELb0ELb0EEENS1_19SingleTileSchedulerILb1ELb0ELb1ELi128EEEEEEEEEvNT_6ParamsE:
	.zero		1944


//--------------------- .nv.constant0._ZN7cutlass13device_kernelIN5flash19enable_sm80_to_sm89INS1_16FlashAttnFwdSm80INS1_25CollectiveMainloopFwdSm80ILi8ELi1ELb0EN4cute5tupleIJNS5_1CILi128EEENS7_ILi64EEENS7_ILi192EEEEEELi192ENS_6half_tEfNS_4arch4Sm80ELb0ELb1ELb0ELb1ELb0ELb1ELb1ELb0EEENS1_21CollectiveEpilogueFwdINS6_IJS8_SA_S9_EEENS6_IJNS7_ILi1EEESI_SI_EEESC_SE_Li256ELb1ELb1ELb0ELb0EEENS1_19SingleTileSchedulerILb1ELb0ELb1ELi128EEEEEEEEEvNT_6ParamsE --------------------------
	.section	.nv.constant0._ZN7cutlass13device_kernelIN5flash19enable_sm80_to_sm89INS1_16FlashAttnFwdSm80INS1_25CollectiveMainloopFwdSm80ILi8ELi1ELb0EN4cute5tupleIJNS5_1CILi128EEENS7_ILi64EEENS7_ILi192EEEEEELi192ENS_6half_tEfNS_4arch4Sm80ELb0ELb1ELb0ELb1ELb0ELb1ELb1ELb0EEENS1_21CollectiveEpilogueFwdINS6_IJS8_SA_S9_EEENS6_IJNS7_ILi1EEESI_SI_EEESC_SE_Li256ELb1ELb1ELb0ELb0EEENS1_19SingleTileSchedulerILb1ELb0ELb1ELi128EEEEEEEEEvNT_6ParamsE,"a",@progbits
	.sectionflags	@""
	.align	4
.nv.constant0._ZN7cutlass13device_kernelIN5flash19enable_sm80_to_sm89INS1_16FlashAttnFwdSm80INS1_25CollectiveMainloopFwdSm80ILi8ELi1ELb0EN4cute5tupleIJNS5_1CILi128EEENS7_ILi64EEENS7_ILi192EEEEEELi192ENS_6half_tEfNS_4arch4Sm80ELb0ELb1ELb0ELb1ELb0ELb1ELb1ELb0EEENS1_21CollectiveEpilogueFwdINS6_IJS8_SA_S9_EEENS6_IJNS7_ILi1EEESI_SI_EEESC_SE_Li256ELb1ELb1ELb0ELb0EEENS1_19SingleTileSchedulerILb1ELb0ELb1ELi128EEEEEEEEEvNT_6ParamsE:
	.zero		1944


//--------------------- .nv.constant0._ZN7cutlass13device_kernelIN5flash19enable_sm80_to_sm89INS1_16FlashAttnFwdSm80INS1_25CollectiveMainloopFwdSm80ILi8ELi1ELb1EN4cute5tupleIJNS5_1CILi128EEENS7_ILi96EEENS7_ILi192EEEEEELi192ENS_6half_tEfNS_4arch4Sm80ELb1ELb0ELb0ELb0ELb0ELb0ELb1ELb0EEENS1_21CollectiveEpilogueFwdINS6_IJS8_SA_S9_EEENS6_IJNS7_ILi1EEESI_SI_EEESC_SE_Li256ELb0ELb1ELb0ELb0EEENS1_30DynamicPersistentTileSchedulerILi256ELi256ELb0ELb1ELb0EEEEEEEEEvNT_6ParamsE --------------------------
	.section	.nv.constant0._ZN7cutlass13device_kernelIN5flash19enable_sm80_to_sm89INS1_16FlashAttnFwdSm80INS1_25CollectiveMainloopFwdSm80ILi8ELi1ELb1EN4cute5tupleIJNS5_1CILi128EEENS7_ILi96EEENS7_ILi192EEEEEELi192ENS_6half_tEfNS_4arch4Sm80ELb1ELb0ELb0ELb0ELb0ELb0ELb1ELb0EEENS1_21CollectiveEpilogueFwdINS6_IJS8_SA_S9_EEENS6_IJNS7_ILi1EEESI_SI_EEESC_SE_Li256ELb0ELb1ELb0ELb0EEENS1_30DynamicPersistentTileSchedulerILi256ELi256ELb0ELb1ELb0EEEEEEEEEvNT_6ParamsE,"a",@progbits
	.sectionflags	@""
	.align	4
.nv.constant0._ZN7cutlass13device_kernelIN5flash19enable_sm80_to_sm89INS1_16FlashAttnFwdSm80INS1_25CollectiveMainloopFwdSm80ILi8ELi1ELb1EN4cute5tupleIJNS5_1CILi128EEENS7_ILi96EEENS7_ILi192EEEEEELi192ENS_6half_tEfNS_4arch4Sm80ELb1ELb0ELb0ELb0ELb0ELb0ELb1ELb0EEENS1_21CollectiveEpilogueFwdINS6_IJS8_SA_S9_EEENS6_IJNS7_ILi1EEESI_SI_EEESC_SE_Li256ELb0ELb1ELb0ELb0EEENS1_30DynamicPersistentTileSchedulerILi256ELi256ELb0ELb1ELb0EEEEEEEEEvNT_6ParamsE:
	.zero		1960


//--------------------- .nv.constant0._ZN7cutlass13device_kernelIN5flash19enable_sm80_to_sm89INS1_16FlashAttnFwdSm80INS1_25CollectiveMainloopFwdSm80ILi8ELi1ELb1EN4cute5tupleIJNS5_1CILi128EEENS7_ILi96EEENS7_ILi192EEEEEELi192ENS_6half_tEfNS_4arch4Sm80ELb1ELb0ELb0ELb1ELb0ELb0ELb1ELb0EEENS1_21CollectiveEpilogueFwdINS6_IJS8_SA_S9_EEENS6_IJNS7_ILi1EEESI_SI_EEESC_SE_Li256ELb1ELb1ELb0ELb0EEENS1_19SingleTileSchedulerILb1ELb0ELb1ELi128EEEEEEEEEvNT_6ParamsE --------------------------
	.section	.nv.constant0._ZN7cutlass13device_kernelIN5flash19enable_sm80_to_sm89INS1_16FlashAttnFwdSm80INS1_25CollectiveMainloopFwdSm80ILi8ELi1ELb1EN4cute5tupleIJNS5_1CILi128EEENS7_ILi96EEENS7_ILi192EEEEEELi192ENS_6half_tEfNS_4arch4Sm80ELb1ELb0ELb0ELb1ELb0ELb0ELb1ELb0EEENS1_21CollectiveEpilogueFwdINS6_IJS8_SA_S9_EEENS6_IJNS7_ILi1EEESI_SI_EEESC_SE_Li256ELb1ELb1ELb0ELb0EEENS1_19SingleTileSchedulerILb1ELb0ELb1ELi128EEEEEEEEEvNT_6ParamsE,"a",@progbits
	.sectionflags	@""
	.align	4
.nv.constant0._ZN7cutlass13device_kernelIN5flash19enable_sm80_to_sm89INS1_16FlashAttnFwdSm80INS1_25CollectiveMainloopFwdSm80ILi8ELi1ELb1EN4cute5tupleIJNS5_1CILi128EEENS7_ILi96EEENS7_ILi192EEEEEELi192ENS_6half_tEfNS_4arch4Sm80ELb1ELb0ELb0ELb1ELb0ELb0ELb1ELb0EEENS1_21CollectiveEpilogueFwdINS6_IJS8_SA_S9_EEENS6_IJNS7_ILi1EEESI_SI_EEESC_SE_Li256ELb1ELb1ELb0ELb0EEENS1_19SingleTileSchedulerILb1ELb0ELb1ELi128EEEEEEEEEvNT_6ParamsE:
	.zero		1944


//--------------------- .nv.constant0._ZN7cutlass13device_kernelIN5flash19enable_sm80_to_sm89INS1_16FlashAttnFwdSm80INS1_25CollectiveMainloopFwdSm80ILi8ELi1ELb0EN4cute5tupleIJNS5_1CILi128EEENS7_ILi64EEENS7_ILi192EEEEEELi192ENS_6half_tEfNS_4arch4Sm80ELb1ELb0ELb0ELb1ELb0ELb1ELb1ELb0EEENS1_21CollectiveEpilogueFwdINS6_IJS8_SA_S9_EEENS6_IJNS7_ILi1EEESI_SI_EEESC_SE_Li256ELb1ELb1ELb0ELb0EEENS1_19SingleTileSchedulerILb1ELb0ELb1ELi128EEEEEEEEEvNT_6ParamsE --------------------------
	.section	.nv.constant0._ZN7cutlass13device_kernelIN5flash19enable_sm80_to_sm89INS1_16FlashAttnFwdSm80INS1_25CollectiveMainloopFwdSm80ILi8ELi1ELb0EN4cute5tupleIJNS5_1CILi128EEENS7_ILi64EEENS7_ILi192EEEEEELi192ENS_6half_tEfNS_4arch4Sm80ELb1ELb0ELb0ELb1ELb0ELb1ELb1ELb0EEENS1_21CollectiveEpilogueFwdINS6_IJS8_SA_S9_EEENS6_IJNS7_ILi1EEESI_SI_EEESC_SE_Li256ELb1ELb1ELb0ELb0EEENS1_19SingleTileSchedulerILb1ELb0ELb1ELi128EEEEEEEEEvNT_6ParamsE,"a",@progbits
	.sectionflags	@""
	.align	4
.nv.constant0._ZN7cutlass13device_kernelIN5flash19enable_sm80_to_sm89INS1_16FlashAttnFwdSm80INS1_25CollectiveMainloopFwdSm80ILi8ELi1ELb0EN4cute5tupleIJNS5_1CILi128EEENS7_ILi64EEENS7_ILi192EEEEEELi192ENS_6half_tEfNS_4arch4Sm80ELb1ELb0ELb0ELb1ELb0ELb1ELb1ELb0EEENS1_21CollectiveEpilogueFwdINS6_IJS8_SA_S9_EEENS6_IJNS7_ILi1EEESI_SI_EEESC_SE_Li256ELb1ELb1ELb0ELb0EEENS1_19SingleTileSchedulerILb1ELb0ELb1ELi128EEEEEEEEEvNT_6ParamsE:
	.zero		1944


//--------------------- .nv.constant0._ZN7cutlass13device_kernelIN5flash19enable_sm80_to_sm89INS1_16FlashAttnFwdSm80INS1_25CollectiveMainloopFwdSm80ILi8ELi2ELb1EN4cute5tupleIJNS5_1CILi128EEENS7_ILi96EEENS7_ILi192EEEEEELi192ENS_6half_tEfNS_4arch4Sm80ELb0ELb0ELb0ELb0ELb0ELb0ELb1ELb0EEENS1_21CollectiveEpilogueFwdINS6_IJS8_SA_S9_EEENS6_IJNS7_ILi1EEESI_SI_EEESC_SE_Li256ELb0ELb1ELb0ELb0EEENS1_19SingleTileSchedulerILb0ELb0ELb1ELi128EEEEEEEEEvNT_6ParamsE --------------------------
	.section	.nv.constant0._ZN7cutlass13device_kernelIN5flash19enable_sm80_to_sm89INS1_16FlashAttnFwdSm80INS1_25CollectiveMainloopFwdSm80ILi8ELi2ELb1EN4cute5tupleIJNS5_1CILi128EEENS7_ILi96EEENS7_ILi192EEEEEELi192ENS_6half_tEfNS_4arch4Sm80ELb0ELb0ELb0ELb0ELb0ELb0ELb1ELb0EEENS1_21CollectiveEpilogueFwdINS6_IJS8_SA_S9_EEENS6_IJNS7_ILi1EEESI_SI_EEESC_SE_Li256ELb0ELb1ELb0ELb0EEENS1_19SingleTileSchedulerILb0ELb0ELb1ELi128EEEEEEEEEvNT_6ParamsE,"a",@progbits
	.sectionflags	@""
	.align	4
.nv.constant0._ZN7cutlass13device_kernelIN5flash19enable_sm80_to_sm89INS1_16FlashAttnFwdSm80INS1_25CollectiveMainloopFwdSm80ILi8ELi2ELb1EN4cute5tupleIJNS5_1CILi128EEENS7_ILi96EEENS7_ILi192EEEEEELi192ENS_6half_tEfNS_4arch4Sm80ELb0ELb0ELb0ELb0ELb0ELb0ELb1ELb0EEENS1_21CollectiveEpilogueFwdINS6_IJS8_SA_S9_EEENS6_IJNS7_ILi1EEESI_SI_EEESC_SE_Li256ELb0ELb1ELb0ELb0EEENS1_19SingleTileSchedulerILb0ELb0ELb1ELi128EEEEEEEEEvNT_6ParamsE:
	.zero		1944


//--------------------- .nv.constant0._ZN7cutlass13device_kernelIN5flash19enable_sm80_to_sm89INS1_16FlashAttnFwdSm80INS1_25CollectiveMainloopFwdSm80ILi8ELi2ELb1EN4cute5tupleIJNS5_1CILi128EEENS7_ILi96EEENS7_ILi192EEEEEELi192ENS_6half_tEfNS_4arch4Sm80ELb0ELb0ELb0ELb1ELb0ELb0ELb1ELb0EEENS1_21CollectiveEpilogueFwdINS6_IJS8_SA_S9_EEENS6_IJNS7_ILi1EEESI_SI_EEESC_SE_Li256ELb1ELb1ELb0ELb0EEENS1_19SingleTileSchedulerILb1ELb0ELb1ELi128EEEEEEEEEvNT_6ParamsE --------------------------
	.section	.nv.constant0._ZN7cutlass13device_kernelIN5flash19enable_sm80_to_sm89INS1_16FlashAttnFwdSm80INS1_25CollectiveMainloopFwdSm80ILi8ELi2ELb1EN4cute5tupleIJNS5_1CILi128EEENS7_ILi96EEENS7_ILi192EEEEEELi192ENS_6half_tEfNS_4arch4Sm80ELb0ELb0ELb0ELb1ELb0ELb0ELb1ELb0EEENS1_21CollectiveEpilogueFwdINS6_IJS8_SA_S9_EEENS6_IJNS7_ILi1EEESI_SI_EEESC_SE_Li256ELb1ELb1ELb0ELb0EEENS1_19SingleTileSchedulerILb1ELb0ELb1ELi128EEEEEEEEEvNT_6ParamsE,"a",@progbits
	.sectionflags	@""
	.align	4
.nv.constant0._ZN7cutlass13device_kernelIN5flash19enable_sm80_to_sm89INS1_16FlashAttnFwdSm80INS1_25CollectiveMainloopFwdSm80ILi8ELi2ELb1EN4cute5tupleIJNS5_1CILi128EEENS7_ILi96EEENS7_ILi192EEEEEELi192ENS_6half_tEfNS_4arch4Sm80ELb0ELb0ELb0ELb1ELb0ELb0ELb1ELb0EEENS1_21CollectiveEpilogueFwdINS6_IJS8_SA_S9_EEENS6_IJNS7_ILi1EEESI_SI_EEESC_SE_Li256ELb1ELb1ELb0ELb0EEENS1_19SingleTileSchedulerILb1ELb0ELb1ELi128EEEEEEEEEvNT_6ParamsE:
	.zero		1944


//--------------------- .nv.constant0._ZN7cutlass13device_kernelIN5flash19enable_sm80_to_sm89INS1_16FlashAttnFwdSm80INS1_25CollectiveMainloopFwdSm80ILi8ELi2ELb0EN4cute5tupleIJNS5_1CILi128EEENS7_ILi64EEENS7_ILi192EEEEEELi192ENS_6half_tEfNS_4arch4Sm80ELb0ELb0ELb0ELb1ELb0ELb1ELb1ELb0EEENS1_21CollectiveEpilogueFwdINS6_IJS8_SA_S9_EEENS6_IJNS7_ILi1EEESI_SI_EEESC_SE_Li256ELb1ELb1ELb0ELb0EEENS1_19SingleTileSchedulerILb1ELb0ELb1ELi128EEEEEEEEEvNT_6ParamsE --------------------------
	.section	.nv.constant0._ZN7cutlass13device_kernelIN5flash19enable_sm80_to_sm89INS1_16FlashAttnFwdSm80INS1_25CollectiveMainloopFwdSm80ILi8ELi2ELb0EN4cute5tupleIJNS5_1CILi128EEENS7_ILi64EEENS7_ILi192EEEEEELi192ENS_6half_tEfNS_4arch4Sm80ELb0ELb0ELb0ELb1ELb0ELb1ELb1ELb0EEENS1_21CollectiveEpilogueFwdINS6_IJS8_SA_S9_EEENS6_IJNS7_ILi1EEESI_SI_EEESC_SE_Li256ELb1ELb1ELb0ELb0EEENS1_19SingleTileSchedulerILb1ELb0ELb1ELi128EEEEEEEEEvNT_6ParamsE,"a",@progbits
	.sectionflags	@""
	.align	4
.nv.constant0._ZN7cutlass13device_kernelIN5flash19enable_sm80_to_sm89INS1_16FlashAttnFwdSm80INS1_25CollectiveMainloopFwdSm80ILi8ELi2ELb0EN4cute5tupleIJNS5_1CILi128EEENS7_ILi64EEENS7_ILi192EEEEEELi192ENS_6half_tEfNS_4arch4Sm80ELb0ELb0ELb0ELb1ELb0ELb1ELb1ELb0EEENS1_21CollectiveEpilogueFwdINS6_IJS8_SA_S9_EEENS6_IJNS7_ILi1EEESI_SI_EEESC_SE_Li256ELb1ELb1ELb0ELb0EEENS1_19SingleTileSchedulerILb1ELb0ELb1ELi128EEEEEEEEEvNT_6ParamsE:
	.zero		1944


//--------------------- .nv.constant0._ZN7cutlass13device_kernelIN5flash19enable_sm80_to_sm89INS1_16FlashAttnFwdSm80INS1_25CollectiveMainloopFwdSm80ILi8ELi2ELb0EN4cute5tupleIJNS5_1CILi128EEENS7_ILi64EEENS7_ILi192EEEEEELi192ENS_6half_tEfNS_4arch4Sm80ELb0ELb1ELb0ELb0ELb0ELb0ELb1ELb0EEENS1_21CollectiveEpilogueFwdINS6_IJS8_SA_S9_EEENS6_IJNS7_ILi1EEESI_SI_EEESC_SE_Li256ELb0ELb1ELb0ELb0EEENS1_19SingleTileSchedulerILb0ELb0ELb1ELi128EEEEEEEEEvNT_6ParamsE --------------------------
	.section	.nv.constant0._ZN7cutlass13device_kernelIN5flash19enable_sm80_to_sm89INS1_16FlashAttnFwdSm80INS1_25CollectiveMainloopFwdSm80ILi8ELi2ELb0EN4cute5tupleIJNS5_1CILi128EEENS7_ILi64EEENS7_ILi192EEEEEELi192ENS_6half_tEfNS_4arch4Sm80ELb0ELb1ELb0ELb0ELb0ELb0ELb1ELb0EEENS1_21CollectiveEpilogueFwdINS6_IJS8_SA_S9_EEENS6_IJNS7_ILi1EEESI_SI_EEESC_SE_Li256ELb0ELb1ELb0ELb0EEENS1_19SingleTileSchedulerILb0ELb0ELb1ELi128EEEEEEEEEvNT_6ParamsE,"a",@progbits
	.sectionflags	@""
	.align	4
.nv.constant0._ZN7cutlass13device_kernelIN5flash19enable_sm80_to_sm89INS1_16FlashAttnFwdSm80INS1_25CollectiveMainloopFwdSm80ILi8ELi2ELb0EN4cute5tupleIJNS5_1CILi128EEENS7_ILi64EEENS7_ILi192EEEEEELi192ENS_6half_tEfNS_4arch4Sm80ELb0ELb1ELb0ELb0ELb0ELb0ELb1ELb0EEENS1_21CollectiveEpilogueFwdINS6_IJS8_SA_S9_EEENS6_IJNS7_ILi1EEESI_SI_EEESC_SE_Li256ELb0ELb1ELb0ELb0EEENS1_19SingleTileSchedulerILb0ELb0ELb1ELi128EEEEEEEEEvNT_6ParamsE:
	.zero		1944


//--------------------- .nv.constant0._ZN7cutlass13device_kernelIN5flash19enable_sm80_to_sm89INS1_16FlashAttnFwdSm80INS1_25CollectiveMainloopFwdSm80ILi8ELi2ELb0EN4cute5tupleIJNS5_1CILi128EEENS7_ILi64EEENS7_ILi192EEEEEELi192ENS_6half_tEfNS_4arch4Sm80ELb0ELb1ELb0ELb1ELb0ELb0ELb1ELb0EEENS1_21CollectiveEpilogueFwdINS6_IJS8_SA_S9_EEENS6_IJNS7_ILi1EEESI_SI_EEESC_SE_Li256ELb1ELb1ELb0ELb0EEENS1_19SingleTileSchedulerILb1ELb0ELb1ELi128EEEEEEEEEvNT_6ParamsE --------------------------
	.section	.nv.constant0._ZN7cutlass13device_kernelIN5flash19enable_sm80_to_sm89INS1_16FlashAttnFwdSm80INS1_25CollectiveMainloopFwdSm80ILi8ELi2ELb0EN4cute5tupleIJNS5_1CILi128EEENS7_ILi64EEENS7_ILi192EEEEEELi192ENS_6half_tEfNS_4arch4Sm80ELb0ELb1ELb0ELb1ELb0ELb0ELb1ELb0EEENS1_21CollectiveEpilogueFwdINS6_IJS8_SA_S9_EEENS6_IJNS7_ILi1EEESI_SI_EEESC_SE_Li256ELb1ELb1ELb0ELb0EEENS1_19SingleTileSchedulerILb1ELb0ELb1ELi128EEEEEEEEEvNT_6ParamsE,"a",@progbits
	.sectionflags	@""
	.align	4
.nv.constant0._ZN7cutlass13device_kernelIN5flash19enable_sm80_to_sm89INS1_16FlashAttnFwdSm80INS1_25CollectiveMainloopFwdSm80ILi8ELi2ELb0EN4cute5tupleIJNS5_1CILi128EEENS7_ILi64EEENS7_ILi192EEEEEELi192ENS_6half_tEfNS_4arch4Sm80ELb0ELb1ELb0ELb1ELb0ELb0ELb1ELb0EEENS1_21CollectiveEpilogueFwdINS6_IJS8_SA_S9_EEENS6_IJNS7_ILi1EEESI_SI_EEESC_SE_Li256ELb1ELb1ELb0ELb0EEENS1_19SingleTileSchedulerILb1ELb0ELb1ELi128EEEEEEEEEvNT_6ParamsE:
	.zero		1944


//--------------------- .nv.constant0._ZN7cutlass13device_kernelIN5flash19enable_sm80_to_sm89INS1_16FlashAttnFwdSm80INS1_25CollectiveMainloopFwdSm80ILi8ELi2ELb0EN4cute5tupleIJNS5_1CILi128EEENS7_ILi64EEENS7_ILi192EEEEEELi192ENS_6half_tEfNS_4arch4Sm80ELb0ELb1ELb0ELb1ELb0ELb1ELb1ELb0EEENS1_21CollectiveEpilogueFwdINS6_IJS8_SA_S9_EEENS6_IJNS7_ILi1EEESI_SI_EEESC_SE_Li256ELb1ELb1ELb0ELb0EEENS1_19SingleTileSchedulerILb1ELb0ELb1ELi128EEEEEEEEEvNT_6ParamsE --------------------------
	.section	.nv.constant0._ZN7cutlass13device_kernelIN5flash19enable_sm80_to_sm89INS1_16FlashAttnFwdSm80INS1_25CollectiveMainloopFwdSm80ILi8ELi2ELb0EN4cute5tupleIJNS5_1CILi128EEENS7_ILi64EEENS7_ILi192EEEEEELi192ENS_6half_tEfNS_4arch4Sm80ELb0ELb1ELb0ELb1ELb0ELb1ELb1ELb0EEENS1_21CollectiveEpilogueFwdINS6_IJS8_SA_S9_EEENS6_IJNS7_ILi1EEESI_SI_EEESC_SE_Li256ELb1ELb1ELb0ELb0EEENS1_19SingleTileSchedulerILb1ELb0ELb1ELi128EEEEEEEEEvNT_6ParamsE,"a",@progbits
	.sectionflags	@""
	.align	4
.nv.constant0._ZN7cutlass13device_kernelIN5flash19enable_sm80_to_sm89INS1_16FlashAttnFwdSm80INS1_25CollectiveMainloopFwdSm80ILi8ELi2ELb0EN4cute5tupleIJNS5_1CILi128EEENS7_ILi64EEENS7_ILi192EEEEEELi192ENS_6half_tEfNS_4arch4Sm80ELb0ELb1ELb0ELb1ELb0ELb1ELb1ELb0EEENS1_21CollectiveEpilogueFwdINS6_IJS8_SA_S9_EEENS6_IJNS7_ILi1EEESI_SI_EEESC_SE_Li256ELb1ELb1ELb0ELb0EEENS1_19SingleTileSchedulerILb1ELb0ELb1ELi128EEEEEEEEEvNT_6ParamsE:
	.zero		1944


//--------------------- .nv.constant0._ZN7cutlass13device_kernelIN5flash19enable_sm80_to_sm89INS1_16FlashAttnFwdSm80INS1_25CollectiveMainloopFwdSm80ILi8ELi2ELb1EN4cute5tupleIJNS5_1CILi128EEENS7_ILi96EEENS7_ILi192EEEEEELi192ENS_6half_tEfNS_4arch4Sm80ELb1ELb0ELb0ELb0ELb0ELb0ELb1ELb0EEENS1_21CollectiveEpilogueFwdINS6_IJS8_SA_S9_EEENS6_IJNS7_ILi1EEESI_SI_EEESC_SE_Li256ELb0ELb1ELb0ELb0EEENS1_30DynamicPersistentTileSchedulerILi256ELi256ELb0ELb1ELb0EEEEEEEEEvNT_6ParamsE --------------------------
	.section	.nv.constant0._ZN7cutlass13device_kernelIN5flash19enable_sm80_to_sm89INS1_16FlashAttnFwdSm80INS1_25CollectiveMainloopFwdSm80ILi8ELi2ELb1EN4cute5tupleIJNS5_1CILi128EEENS7_ILi96EEENS7_ILi192EEEEEELi192ENS_6half_tEfNS_4arch4Sm80ELb1ELb0ELb0ELb0ELb0ELb0ELb1ELb0EEENS1_21CollectiveEpilogueFwdINS6_IJS8_SA_S9_EEENS6_IJNS7_ILi1EEESI_SI_EEESC_SE_Li256ELb0ELb1ELb0ELb0EEENS1_30DynamicPersistentTileSchedulerILi256ELi256ELb0ELb1ELb0EEEEEEEEEvNT_6ParamsE,"a",@progbits
	.sectionflags	@""
	.align	4
.nv.constant0._ZN7cutlass13device_kernelIN5flash19enable_sm80_to_sm89INS1_16FlashAttnFwdSm80INS1_25CollectiveMainloopFwdSm80ILi8ELi2ELb1EN4cute5tupleIJNS5_1CILi128EEENS7_ILi96EEENS7_ILi192EEEEEELi192ENS_6half_tEfNS_4arch4Sm80ELb1ELb0ELb0ELb0ELb0ELb0ELb1ELb0EEENS1_21CollectiveEpilogueFwdINS6_IJS8_SA_S9_EEENS6_IJNS7_ILi1EEESI_SI_EEESC_SE_Li256ELb0ELb1ELb0ELb0EEENS1_30DynamicPersistentTileSchedulerILi256ELi256ELb0ELb1ELb0EEEEEEEEEvNT_6ParamsE:
	.zero		1960


//--------------------- .nv.constant0._ZN7cutlass13device_kernelIN5flash19enable_sm80_to_sm89INS1_16FlashAttnFwdSm80INS1_25CollectiveMainloopFwdSm80ILi8ELi2ELb1EN4cute5tupleIJNS5_1CILi128EEENS7_ILi96EEENS7_ILi192EEEEEELi192ENS_6half_tEfNS_4arch4Sm80ELb1ELb0ELb0ELb1ELb0ELb0ELb1ELb0EEENS1_21CollectiveEpilogueFwdINS6_IJS8_SA_S9_EEENS6_IJNS7_ILi1EEESI_SI_EEESC_SE_Li256ELb1ELb1ELb0ELb0EEENS1_19SingleTileSchedulerILb1ELb0ELb1ELi128EEEEEEEEEvNT_6ParamsE --------------------------
	.section	.nv.constant0._ZN7cutlass13device_kernelIN5flash19enable_sm80_to_sm89INS1_16FlashAttnFwdSm80INS1_25CollectiveMainloopFwdSm80ILi8ELi2ELb1EN4cute5tupleIJNS5_1CILi128EEENS7_ILi96EEENS7_ILi192EEEEEELi192ENS_6half_tEfNS_4arch4Sm80ELb1ELb0ELb0ELb1ELb0ELb0ELb1ELb0EEENS1_21CollectiveEpilogueFwdINS6_IJS8_SA_S9_EEENS6_IJNS7_ILi1EEESI_SI_EEESC_SE_Li256ELb1ELb1ELb0ELb0EEENS1_19SingleTileSchedulerILb1ELb0ELb1ELi128EEEEEEEEEvNT_6ParamsE,"a",@progbits
	.sectionflags	@""
	.align	4
.nv.constant0._ZN7cutlass13device_kernelIN5flash19enable_sm80_to_sm89INS1_16FlashAttnFwdSm80INS1_25CollectiveMainloopFwdSm80ILi8ELi2ELb1EN4cute5tupleIJNS5_1CILi128EEENS7_ILi96EEENS7_ILi192EEEEEELi192ENS_6half_tEfNS_4arch4Sm80ELb1ELb0ELb0ELb1ELb0ELb0ELb1ELb0EEENS1_21CollectiveEpilogueFwdINS6_IJS8_SA_S9_EEENS6_IJNS7_ILi1EEESI_SI_EEESC_SE_Li256ELb1ELb1ELb0ELb0EEENS1_19SingleTileSchedulerILb1ELb0ELb1ELi128EEEEEEEEEvNT_6ParamsE:
	.zero		1944


//--------------------- .nv.constant0._ZN7cutlass13device_kernelIN5flash19enable_sm80_to_sm89INS1_16FlashAttnFwdSm80INS1_25CollectiveMainloopFwdSm80ILi8ELi2ELb0EN4cute5tupleIJNS5_1CILi128EEENS7_ILi64EEENS7_ILi192EEEEEELi192ENS_6half_tEfNS_4arch4Sm80ELb1ELb0ELb0ELb1ELb0ELb1ELb1ELb0EEENS1_21CollectiveEpilogueFwdINS6_IJS8_SA_S9_EEENS6_IJNS7_ILi1EEESI_SI_EEESC_SE_Li256ELb1ELb1ELb0ELb0EEENS1_19SingleTileSchedulerILb1ELb0ELb1ELi128EEEEEEEEEvNT_6ParamsE --------------------------
	.section	.nv.constant0._ZN7cutlass13device_kernelIN5flash19enable_sm80_to_sm89INS1_16FlashAttnFwdSm80INS1_25CollectiveMainloopFwdSm80ILi8ELi2ELb0EN4cute5tupleIJNS5_1CILi128EEENS7_ILi64EEENS7_ILi192EEEEEELi192ENS_6half_tEfNS_4arch4Sm80ELb1ELb0ELb0ELb1ELb0ELb1ELb1ELb0EEENS1_21CollectiveEpilogueFwdINS6_IJS8_SA_S9_EEENS6_IJNS7_ILi1EEESI_SI_EEESC_SE_Li256ELb1ELb1ELb0ELb0EEENS1_19SingleTileSchedulerILb1ELb0ELb1ELi128EEEEEEEEEvNT_6ParamsE,"a",@progbits
	.sectionflags	@""
	.align	4
.nv.constant0._ZN7cutlass13device_kernelIN5flash19enable_sm80_to_sm89INS1_16FlashAttnFwdSm80INS1_25CollectiveMainloopFwdSm80ILi8ELi2ELb0EN4cute5tupleIJNS5_1CILi128EEENS7_ILi64EEENS7_ILi192EEEEEELi192ENS_6half_tEfNS_4arch4Sm80ELb1ELb0ELb0ELb1ELb0ELb1ELb1ELb0EEENS1_21CollectiveEpilogueFwdINS6_IJS8_SA_S9_EEENS6_IJNS7_ILi1EEESI_SI_EEESC_SE_Li256ELb1ELb1ELb0ELb0EEENS1_19SingleTileSchedulerILb1ELb0ELb1ELi128EEEEEEEEEvNT_6ParamsE:
	.zero		1944


//--------------------- SYMBOLS --------------------------

	.type		.nv.reservedSmem.offset0,@object
	.size		.nv.reservedSmem.offset0,0x4
